//
// Generated by NVIDIA NVVM Compiler
//
// Compiler Build ID: CL-36424714
// Cuda compilation tools, release 13.0, V13.0.88
// Based on NVVM 20.0.0
//

.version 9.0
.target sm_100
.address_size 64

	// .globl	_Z14weighted_ssyrkILb1ELb1EfEv18WeightedSYRKParams
// _ZZ14weighted_ssyrkILb1ELb1EfEv18WeightedSYRKParamsE2AA has been demoted
// _ZZ14weighted_ssyrkILb1ELb1EfEv18WeightedSYRKParamsE2BB has been demoted
// _ZZ14weighted_ssyrkILb1ELb1EfEv18WeightedSYRKParamsE2WW has been demoted
// _ZZ14weighted_ssyrkILb0ELb1EfEv18WeightedSYRKParamsE2AA has been demoted
// _ZZ14weighted_ssyrkILb0ELb1EfEv18WeightedSYRKParamsE2BB has been demoted
// _ZZ14weighted_ssyrkILb0ELb1EfEv18WeightedSYRKParamsE2WW has been demoted

.visible .entry _Z14weighted_ssyrkILb1ELb1EfEv18WeightedSYRKParams(
	.param .align 8 .b8 _Z14weighted_ssyrkILb1ELb1EfEv18WeightedSYRKParams_param_0[56]
)
{
	.reg .pred 	%p<7>;
	.reg .b32 	%r<56>;
	.reg .b32 	%f<179>;
	.reg .b64 	%rd<26>;
	// demoted variable
	.shared .align 4 .b8 _ZZ14weighted_ssyrkILb1ELb1EfEv18WeightedSYRKParamsE2AA[4224];
	// demoted variable
	.shared .align 4 .b8 _ZZ14weighted_ssyrkILb1ELb1EfEv18WeightedSYRKParamsE2BB[4224];
	// demoted variable
	.shared .align 4 .b8 _ZZ14weighted_ssyrkILb1ELb1EfEv18WeightedSYRKParamsE2WW[128];
	ld.param.u64 	%rd1, [_Z14weighted_ssyrkILb1ELb1EfEv18WeightedSYRKParams_param_0];
	ld.param.u64 	%rd2, [_Z14weighted_ssyrkILb1ELb1EfEv18WeightedSYRKParams_param_0+8];
	ld.param.u64 	%rd3, [_Z14weighted_ssyrkILb1ELb1EfEv18WeightedSYRKParams_param_0+16];
	ld.param.u32 	%r1, [_Z14weighted_ssyrkILb1ELb1EfEv18WeightedSYRKParams_param_0+36];
	ld.param.v2.u32 	{%r2, %r3}, [_Z14weighted_ssyrkILb1ELb1EfEv18WeightedSYRKParams_param_0+40];
	ld.param.u32 	%r4, [_Z14weighted_ssyrkILb1ELb1EfEv18WeightedSYRKParams_param_0+48];
	ld.param.u64 	%rd10, [_Z14weighted_ssyrkILb1ELb1EfEv18WeightedSYRKParams_param_0+24];
	cvta.to.global.u64 	%rd4, %rd10;
	mov.u32 	%r5, %tid.x;
	and.b32  	%r6, %r5, 31;
	shr.u32 	%r7, %r5, 5;
	mov.u32 	%r32, %ctaid.y;
	shl.b32 	%r8, %r32, 5;
	mov.u32 	%r33, %ctaid.x;
	shl.b32 	%r9, %r33, 5;
	setp.gt.u32 	%p1, %r9, %r8;
	@%p1 bra 	$L__BB0_10;
	setp.eq.s32 	%p2, %r1, 0;
	mov.f32 	%f177, 0f00000000;
	mov.f32 	%f178, %f177;
	@%p2 bra 	$L__BB0_6;
	cvta.to.global.u64 	%rd5, %rd1;
	cvta.to.global.u64 	%rd6, %rd2;
	shl.b32 	%r35, %r6, 2;
	mov.u32 	%r36, _ZZ14weighted_ssyrkILb1ELb1EfEv18WeightedSYRKParamsE2WW;
	add.s32 	%r10, %r36, %r35;
	add.s32 	%r37, %r8, %r7;
	mul.lo.s32 	%r38, %r7, 33;
	add.s32 	%r39, %r38, %r6;
	shl.b32 	%r40, %r39, 2;
	mov.u32 	%r41, _ZZ14weighted_ssyrkILb1ELb1EfEv18WeightedSYRKParamsE2AA;
	add.s32 	%r11, %r41, %r40;
	add.s32 	%r42, %r9, %r7;
	mov.u32 	%r43, _ZZ14weighted_ssyrkILb1ELb1EfEv18WeightedSYRKParamsE2BB;
	add.s32 	%r12, %r43, %r40;
	mad.lo.s32 	%r13, %r6, 132, %r41;
	shl.b32 	%r44, %r38, 2;
	add.s32 	%r14, %r43, %r44;
	mad.lo.s32 	%r54, %r3, %r42, %r6;
	add.s32 	%r45, %r42, 16;
	mad.lo.s32 	%r53, %r3, %r45, %r6;
	mad.lo.s32 	%r52, %r2, %r37, %r6;
	add.s32 	%r46, %r37, 16;
	mad.lo.s32 	%r51, %r2, %r46, %r6;
	mul.wide.u32 	%rd11, %r6, 4;
	cvta.to.global.u64 	%rd12, %rd3;
	add.s64 	%rd25, %rd12, %rd11;
	mov.f32 	%f178, 0f00000000;
	mov.b32 	%r55, 0;
	mov.f32 	%f177, %f178;
$L__BB0_3:
	setp.gt.u32 	%p3, %r5, 31;
	bar.sync 	0;
	@%p3 bra 	$L__BB0_5;
	ld.global.f32 	%f9, [%rd25];
	st.shared.f32 	[%r10], %f9;
$L__BB0_5:
	bar.sync 	0;
	mul.wide.u32 	%rd13, %r52, 4;
	add.s64 	%rd14, %rd5, %rd13;
	ld.global.f32 	%f10, [%rd14];
	ld.shared.f32 	%f11, [%r10];
	mul.f32 	%f12, %f10, %f11;
	st.shared.f32 	[%r11], %f12;
	mul.wide.u32 	%rd15, %r51, 4;
	add.s64 	%rd16, %rd5, %rd15;
	ld.global.f32 	%f13, [%rd16];
	mul.f32 	%f14, %f13, %f11;
	st.shared.f32 	[%r11+2112], %f14;
	mul.wide.u32 	%rd17, %r54, 4;
	add.s64 	%rd18, %rd6, %rd17;
	ld.global.f32 	%f15, [%rd18];
	st.shared.f32 	[%r12], %f15;
	mul.wide.u32 	%rd19, %r53, 4;
	add.s64 	%rd20, %rd6, %rd19;
	ld.global.f32 	%f16, [%rd20];
	st.shared.f32 	[%r12+2112], %f16;
	bar.sync 	0;
	ld.shared.f32 	%f17, [%r13];
	ld.shared.f32 	%f18, [%r14];
	fma.rn.f32 	%f19, %f17, %f18, %f177;
	ld.shared.f32 	%f20, [%r14+2112];
	fma.rn.f32 	%f21, %f17, %f20, %f178;
	ld.shared.f32 	%f22, [%r13+4];
	ld.shared.f32 	%f23, [%r14+4];
	fma.rn.f32 	%f24, %f22, %f23, %f19;
	ld.shared.f32 	%f25, [%r14+2116];
	fma.rn.f32 	%f26, %f22, %f25, %f21;
	ld.shared.f32 	%f27, [%r13+8];
	ld.shared.f32 	%f28, [%r14+8];
	fma.rn.f32 	%f29, %f27, %f28, %f24;
	ld.shared.f32 	%f30, [%r14+2120];
	fma.rn.f32 	%f31, %f27, %f30, %f26;
	ld.shared.f32 	%f32, [%r13+12];
	ld.shared.f32 	%f33, [%r14+12];
	fma.rn.f32 	%f34, %f32, %f33, %f29;
	ld.shared.f32 	%f35, [%r14+2124];
	fma.rn.f32 	%f36, %f32, %f35, %f31;
	ld.shared.f32 	%f37, [%r13+16];
	ld.shared.f32 	%f38, [%r14+16];
	fma.rn.f32 	%f39, %f37, %f38, %f34;
	ld.shared.f32 	%f40, [%r14+2128];
	fma.rn.f32 	%f41, %f37, %f40, %f36;
	ld.shared.f32 	%f42, [%r13+20];
	ld.shared.f32 	%f43, [%r14+20];
	fma.rn.f32 	%f44, %f42, %f43, %f39;
	ld.shared.f32 	%f45, [%r14+2132];
	fma.rn.f32 	%f46, %f42, %f45, %f41;
	ld.shared.f32 	%f47, [%r13+24];
	ld.shared.f32 	%f48, [%r14+24];
	fma.rn.f32 	%f49, %f47, %f48, %f44;
	ld.shared.f32 	%f50, [%r14+2136];
	fma.rn.f32 	%f51, %f47, %f50, %f46;
	ld.shared.f32 	%f52, [%r13+28];
	ld.shared.f32 	%f53, [%r14+28];
	fma.rn.f32 	%f54, %f52, %f53, %f49;
	ld.shared.f32 	%f55, [%r14+2140];
	fma.rn.f32 	%f56, %f52, %f55, %f51;
	ld.shared.f32 	%f57, [%r13+32];
	ld.shared.f32 	%f58, [%r14+32];
	fma.rn.f32 	%f59, %f57, %f58, %f54;
	ld.shared.f32 	%f60, [%r14+2144];
	fma.rn.f32 	%f61, %f57, %f60, %f56;
	ld.shared.f32 	%f62, [%r13+36];
	ld.shared.f32 	%f63, [%r14+36];
	fma.rn.f32 	%f64, %f62, %f63, %f59;
	ld.shared.f32 	%f65, [%r14+2148];
	fma.rn.f32 	%f66, %f62, %f65, %f61;
	ld.shared.f32 	%f67, [%r13+40];
	ld.shared.f32 	%f68, [%r14+40];
	fma.rn.f32 	%f69, %f67, %f68, %f64;
	ld.shared.f32 	%f70, [%r14+2152];
	fma.rn.f32 	%f71, %f67, %f70, %f66;
	ld.shared.f32 	%f72, [%r13+44];
	ld.shared.f32 	%f73, [%r14+44];
	fma.rn.f32 	%f74, %f72, %f73, %f69;
	ld.shared.f32 	%f75, [%r14+2156];
	fma.rn.f32 	%f76, %f72, %f75, %f71;
	ld.shared.f32 	%f77, [%r13+48];
	ld.shared.f32 	%f78, [%r14+48];
	fma.rn.f32 	%f79, %f77, %f78, %f74;
	ld.shared.f32 	%f80, [%r14+2160];
	fma.rn.f32 	%f81, %f77, %f80, %f76;
	ld.shared.f32 	%f82, [%r13+52];
	ld.shared.f32 	%f83, [%r14+52];
	fma.rn.f32 	%f84, %f82, %f83, %f79;
	ld.shared.f32 	%f85, [%r14+2164];
	fma.rn.f32 	%f86, %f82, %f85, %f81;
	ld.shared.f32 	%f87, [%r13+56];
	ld.shared.f32 	%f88, [%r14+56];
	fma.rn.f32 	%f89, %f87, %f88, %f84;
	ld.shared.f32 	%f90, [%r14+2168];
	fma.rn.f32 	%f91, %f87, %f90, %f86;
	ld.shared.f32 	%f92, [%r13+60];
	ld.shared.f32 	%f93, [%r14+60];
	fma.rn.f32 	%f94, %f92, %f93, %f89;
	ld.shared.f32 	%f95, [%r14+2172];
	fma.rn.f32 	%f96, %f92, %f95, %f91;
	ld.shared.f32 	%f97, [%r13+64];
	ld.shared.f32 	%f98, [%r14+64];
	fma.rn.f32 	%f99, %f97, %f98, %f94;
	ld.shared.f32 	%f100, [%r14+2176];
	fma.rn.f32 	%f101, %f97, %f100, %f96;
	ld.shared.f32 	%f102, [%r13+68];
	ld.shared.f32 	%f103, [%r14+68];
	fma.rn.f32 	%f104, %f102, %f103, %f99;
	ld.shared.f32 	%f105, [%r14+2180];
	fma.rn.f32 	%f106, %f102, %f105, %f101;
	ld.shared.f32 	%f107, [%r13+72];
	ld.shared.f32 	%f108, [%r14+72];
	fma.rn.f32 	%f109, %f107, %f108, %f104;
	ld.shared.f32 	%f110, [%r14+2184];
	fma.rn.f32 	%f111, %f107, %f110, %f106;
	ld.shared.f32 	%f112, [%r13+76];
	ld.shared.f32 	%f113, [%r14+76];
	fma.rn.f32 	%f114, %f112, %f113, %f109;
	ld.shared.f32 	%f115, [%r14+2188];
	fma.rn.f32 	%f116, %f112, %f115, %f111;
	ld.shared.f32 	%f117, [%r13+80];
	ld.shared.f32 	%f118, [%r14+80];
	fma.rn.f32 	%f119, %f117, %f118, %f114;
	ld.shared.f32 	%f120, [%r14+2192];
	fma.rn.f32 	%f121, %f117, %f120, %f116;
	ld.shared.f32 	%f122, [%r13+84];
	ld.shared.f32 	%f123, [%r14+84];
	fma.rn.f32 	%f124, %f122, %f123, %f119;
	ld.shared.f32 	%f125, [%r14+2196];
	fma.rn.f32 	%f126, %f122, %f125, %f121;
	ld.shared.f32 	%f127, [%r13+88];
	ld.shared.f32 	%f128, [%r14+88];
	fma.rn.f32 	%f129, %f127, %f128, %f124;
	ld.shared.f32 	%f130, [%r14+2200];
	fma.rn.f32 	%f131, %f127, %f130, %f126;
	ld.shared.f32 	%f132, [%r13+92];
	ld.shared.f32 	%f133, [%r14+92];
	fma.rn.f32 	%f134, %f132, %f133, %f129;
	ld.shared.f32 	%f135, [%r14+2204];
	fma.rn.f32 	%f136, %f132, %f135, %f131;
	ld.shared.f32 	%f137, [%r13+96];
	ld.shared.f32 	%f138, [%r14+96];
	fma.rn.f32 	%f139, %f137, %f138, %f134;
	ld.shared.f32 	%f140, [%r14+2208];
	fma.rn.f32 	%f141, %f137, %f140, %f136;
	ld.shared.f32 	%f142, [%r13+100];
	ld.shared.f32 	%f143, [%r14+100];
	fma.rn.f32 	%f144, %f142, %f143, %f139;
	ld.shared.f32 	%f145, [%r14+2212];
	fma.rn.f32 	%f146, %f142, %f145, %f141;
	ld.shared.f32 	%f147, [%r13+104];
	ld.shared.f32 	%f148, [%r14+104];
	fma.rn.f32 	%f149, %f147, %f148, %f144;
	ld.shared.f32 	%f150, [%r14+2216];
	fma.rn.f32 	%f151, %f147, %f150, %f146;
	ld.shared.f32 	%f152, [%r13+108];
	ld.shared.f32 	%f153, [%r14+108];
	fma.rn.f32 	%f154, %f152, %f153, %f149;
	ld.shared.f32 	%f155, [%r14+2220];
	fma.rn.f32 	%f156, %f152, %f155, %f151;
	ld.shared.f32 	%f157, [%r13+112];
	ld.shared.f32 	%f158, [%r14+112];
	fma.rn.f32 	%f159, %f157, %f158, %f154;
	ld.shared.f32 	%f160, [%r14+2224];
	fma.rn.f32 	%f161, %f157, %f160, %f156;
	ld.shared.f32 	%f162, [%r13+116];
	ld.shared.f32 	%f163, [%r14+116];
	fma.rn.f32 	%f164, %f162, %f163, %f159;
	ld.shared.f32 	%f165, [%r14+2228];
	fma.rn.f32 	%f166, %f162, %f165, %f161;
	ld.shared.f32 	%f167, [%r13+120];
	ld.shared.f32 	%f168, [%r14+120];
	fma.rn.f32 	%f169, %f167, %f168, %f164;
	ld.shared.f32 	%f170, [%r14+2232];
	fma.rn.f32 	%f171, %f167, %f170, %f166;
	ld.shared.f32 	%f172, [%r13+124];
	ld.shared.f32 	%f173, [%r14+124];
	fma.rn.f32 	%f177, %f172, %f173, %f169;
	ld.shared.f32 	%f174, [%r14+2236];
	fma.rn.f32 	%f178, %f172, %f174, %f171;
	add.s32 	%r55, %r55, 32;
	add.s32 	%r54, %r54, 32;
	add.s32 	%r53, %r53, 32;
	add.s32 	%r52, %r52, 32;
	add.s32 	%r51, %r51, 32;
	add.s64 	%rd25, %rd25, 128;
	setp.lt.u32 	%p4, %r55, %r1;
	@%p4 bra 	$L__BB0_3;
$L__BB0_6:
	add.s32 	%r29, %r8, %r6;
	add.s32 	%r30, %r9, %r7;
	mad.lo.s32 	%r31, %r4, %r30, %r29;
	setp.lt.u32 	%p5, %r29, %r30;
	@%p5 bra 	$L__BB0_8;
	mul.wide.u32 	%rd21, %r31, 4;
	add.s64 	%rd22, %rd4, %rd21;
	st.global.f32 	[%rd22], %f177;
$L__BB0_8:
	add.s32 	%r48, %r30, 16;
	setp.lt.u32 	%p6, %r29, %r48;
	@%p6 bra 	$L__BB0_10;
	shl.b32 	%r49, %r4, 4;
	add.s32 	%r50, %r31, %r49;
	mul.wide.u32 	%rd23, %r50, 4;
	add.s64 	%rd24, %rd4, %rd23;
	st.global.f32 	[%rd24], %f178;
$L__BB0_10:
	ret;

}
	// .globl	_Z14weighted_ssyrkILb0ELb1EfEv18WeightedSYRKParams
.visible .entry _Z14weighted_ssyrkILb0ELb1EfEv18WeightedSYRKParams(
	.param .align 8 .b8 _Z14weighted_ssyrkILb0ELb1EfEv18WeightedSYRKParams_param_0[56]
)
{
	.reg .pred 	%p<40>;
	.reg .b16 	%rs<5>;
	.reg .b32 	%r<184>;
	.reg .b32 	%f<447>;
	.reg .b64 	%rd<23>;
	// demoted variable
	.shared .align 4 .b8 _ZZ14weighted_ssyrkILb0ELb1EfEv18WeightedSYRKParamsE2AA[4224];
	// demoted variable
	.shared .align 4 .b8 _ZZ14weighted_ssyrkILb0ELb1EfEv18WeightedSYRKParamsE2BB[4224];
	// demoted variable
	.shared .align 4 .b8 _ZZ14weighted_ssyrkILb0ELb1EfEv18WeightedSYRKParamsE2WW[128];
	ld.param.u32 	%r89, [_Z14weighted_ssyrkILb0ELb1EfEv18WeightedSYRKParams_param_0+48];
	ld.param.v2.u32 	{%r87, %r88}, [_Z14weighted_ssyrkILb0ELb1EfEv18WeightedSYRKParams_param_0+40];
	ld.param.v2.u32 	{%r85, %r86}, [_Z14weighted_ssyrkILb0ELb1EfEv18WeightedSYRKParams_param_0+32];
	ld.param.u64 	%rd6, [_Z14weighted_ssyrkILb0ELb1EfEv18WeightedSYRKParams_param_0+16];
	ld.param.u64 	%rd7, [_Z14weighted_ssyrkILb0ELb1EfEv18WeightedSYRKParams_param_0+24];
	ld.param.u64 	%rd5, [_Z14weighted_ssyrkILb0ELb1EfEv18WeightedSYRKParams_param_0+8];
	ld.param.u64 	%rd4, [_Z14weighted_ssyrkILb0ELb1EfEv18WeightedSYRKParams_param_0];
	cvta.to.global.u64 	%rd1, %rd4;
	cvta.to.global.u64 	%rd2, %rd5;
	cvta.to.global.u64 	%rd3, %rd7;
	mov.u32 	%r5, %tid.x;
	and.b32  	%r6, %r5, 31;
	shr.u32 	%r7, %r5, 5;
	mov.u32 	%r95, %ctaid.y;
	shl.b32 	%r8, %r95, 5;
	mov.u32 	%r96, %ctaid.x;
	shl.b32 	%r9, %r96, 5;
	setp.gt.u32 	%p1, %r9, %r8;
	@%p1 bra 	$L__BB1_49;
	setp.eq.s32 	%p2, %r86, 0;
	mov.f32 	%f443, 0f00000000;
	mov.f32 	%f444, %f443;
	@%p2 bra 	$L__BB1_44;
	shl.b32 	%r98, %r6, 2;
	mov.u32 	%r99, _ZZ14weighted_ssyrkILb0ELb1EfEv18WeightedSYRKParamsE2WW;
	add.s32 	%r10, %r99, %r98;
	add.s32 	%r11, %r8, %r7;
	mul.lo.s32 	%r12, %r7, 33;
	add.s32 	%r100, %r12, %r6;
	shl.b32 	%r101, %r100, 2;
	mov.u32 	%r102, _ZZ14weighted_ssyrkILb0ELb1EfEv18WeightedSYRKParamsE2AA;
	add.s32 	%r13, %r102, %r101;
	shl.b32 	%r14, %r87, 4;
	add.s32 	%r15, %r9, %r7;
	mul.lo.s32 	%r16, %r88, %r15;
	mov.u32 	%r103, _ZZ14weighted_ssyrkILb0ELb1EfEv18WeightedSYRKParamsE2BB;
	add.s32 	%r17, %r103, %r101;
	add.s32 	%r18, %r15, 16;
	shl.b32 	%r19, %r88, 4;
	sub.s32 	%r20, %r85, %r8;
	add.s32 	%r21, %r7, 16;
	sub.s32 	%r22, %r85, %r9;
	mul.lo.s32 	%r23, %r6, 33;
	shl.b32 	%r104, %r23, 2;
	add.s32 	%r24, %r102, %r104;
	shl.b32 	%r105, %r12, 2;
	add.s32 	%r25, %r103, %r105;
	mad.lo.s32 	%r106, %r6, 132, %r102;
	add.s32 	%r26, %r106, 16;
	mad.lo.s32 	%r107, %r7, 132, %r103;
	add.s32 	%r27, %r107, 16;
	mov.f32 	%f444, 0f00000000;
	mov.b32 	%r162, 0;
	mov.u32 	%r163, %r162;
	mov.f32 	%f443, %f444;
$L__BB1_3:
	mov.u32 	%r29, %r163;
	setp.gt.u32 	%p3, %r5, 31;
	add.s32 	%r163, %r29, 32;
	min.u32 	%r31, %r86, %r163;
	and.b32  	%r32, %r31, 3;
	and.b32  	%r33, %r31, 7;
	shl.b32 	%r34, %r162, 5;
	sub.s32 	%r35, %r31, %r34;
	add.s32 	%r36, %r35, -1;
	bar.sync 	0;
	@%p3 bra 	$L__BB1_6;
	add.s32 	%r37, %r29, %r6;
	setp.le.u32 	%p4, %r86, %r37;
	@%p4 bra 	$L__BB1_6;
	cvta.to.global.u64 	%rd8, %rd6;
	mul.wide.u32 	%rd9, %r37, 4;
	add.s64 	%rd10, %rd8, %rd9;
	ld.global.f32 	%f46, [%rd10];
	st.shared.f32 	[%r10], %f46;
$L__BB1_6:
	bar.sync 	0;
	add.s32 	%r38, %r29, %r6;
	setp.le.u32 	%p5, %r86, %r38;
	@%p5 bra 	$L__BB1_13;
	setp.ge.u32 	%p6, %r11, %r85;
	@%p6 bra 	$L__BB1_10;
	add.s32 	%r108, %r11, 16;
	setp.ge.u32 	%p7, %r108, %r85;
	mad.lo.s32 	%r39, %r87, %r11, %r38;
	mul.wide.u32 	%rd11, %r39, 4;
	add.s64 	%rd12, %rd1, %rd11;
	ld.global.f32 	%f47, [%rd12];
	ld.shared.f32 	%f3, [%r10];
	mul.f32 	%f48, %f47, %f3;
	st.shared.f32 	[%r13], %f48;
	@%p7 bra 	$L__BB1_10;
	add.s32 	%r109, %r39, %r14;
	mul.wide.u32 	%rd13, %r109, 4;
	add.s64 	%rd14, %rd1, %rd13;
	ld.global.f32 	%f49, [%rd14];
	mul.f32 	%f50, %f49, %f3;
	st.shared.f32 	[%r13+2112], %f50;
$L__BB1_10:
	setp.ge.u32 	%p8, %r15, %r85;
	@%p8 bra 	$L__BB1_13;
	setp.ge.u32 	%p9, %r18, %r85;
	add.s32 	%r40, %r38, %r16;
	mul.wide.u32 	%rd15, %r40, 4;
	add.s64 	%rd16, %rd2, %rd15;
	ld.global.f32 	%f51, [%rd16];
	st.shared.f32 	[%r17], %f51;
	@%p9 bra 	$L__BB1_13;
	add.s32 	%r110, %r40, %r19;
	mul.wide.u32 	%rd17, %r110, 4;
	add.s64 	%rd18, %rd2, %rd17;
	ld.global.f32 	%f52, [%rd18];
	st.shared.f32 	[%r17+2112], %f52;
$L__BB1_13:
	setp.ge.u32 	%p10, %r6, %r20;
	bar.sync 	0;
	@%p10 bra 	$L__BB1_43;
	sub.s32 	%r41, %r31, %r29;
	setp.ne.s32 	%p11, %r41, 32;
	@%p11 bra 	$L__BB1_19;
	setp.ge.u32 	%p32, %r21, %r22;
	@%p32 bra 	$L__BB1_17;
	ld.shared.f32 	%f262, [%r24];
	ld.shared.f32 	%f263, [%r25];
	fma.rn.f32 	%f264, %f262, %f263, %f443;
	ld.shared.f32 	%f265, [%r25+2112];
	fma.rn.f32 	%f266, %f262, %f265, %f444;
	ld.shared.f32 	%f267, [%r24+4];
	ld.shared.f32 	%f268, [%r25+4];
	fma.rn.f32 	%f269, %f267, %f268, %f264;
	ld.shared.f32 	%f270, [%r25+2116];
	fma.rn.f32 	%f271, %f267, %f270, %f266;
	ld.shared.f32 	%f272, [%r24+8];
	ld.shared.f32 	%f273, [%r25+8];
	fma.rn.f32 	%f274, %f272, %f273, %f269;
	ld.shared.f32 	%f275, [%r25+2120];
	fma.rn.f32 	%f276, %f272, %f275, %f271;
	ld.shared.f32 	%f277, [%r24+12];
	ld.shared.f32 	%f278, [%r25+12];
	fma.rn.f32 	%f279, %f277, %f278, %f274;
	ld.shared.f32 	%f280, [%r25+2124];
	fma.rn.f32 	%f281, %f277, %f280, %f276;
	ld.shared.f32 	%f282, [%r24+16];
	ld.shared.f32 	%f283, [%r25+16];
	fma.rn.f32 	%f284, %f282, %f283, %f279;
	ld.shared.f32 	%f285, [%r25+2128];
	fma.rn.f32 	%f286, %f282, %f285, %f281;
	ld.shared.f32 	%f287, [%r24+20];
	ld.shared.f32 	%f288, [%r25+20];
	fma.rn.f32 	%f289, %f287, %f288, %f284;
	ld.shared.f32 	%f290, [%r25+2132];
	fma.rn.f32 	%f291, %f287, %f290, %f286;
	ld.shared.f32 	%f292, [%r24+24];
	ld.shared.f32 	%f293, [%r25+24];
	fma.rn.f32 	%f294, %f292, %f293, %f289;
	ld.shared.f32 	%f295, [%r25+2136];
	fma.rn.f32 	%f296, %f292, %f295, %f291;
	ld.shared.f32 	%f297, [%r24+28];
	ld.shared.f32 	%f298, [%r25+28];
	fma.rn.f32 	%f299, %f297, %f298, %f294;
	ld.shared.f32 	%f300, [%r25+2140];
	fma.rn.f32 	%f301, %f297, %f300, %f296;
	ld.shared.f32 	%f302, [%r24+32];
	ld.shared.f32 	%f303, [%r25+32];
	fma.rn.f32 	%f304, %f302, %f303, %f299;
	ld.shared.f32 	%f305, [%r25+2144];
	fma.rn.f32 	%f306, %f302, %f305, %f301;
	ld.shared.f32 	%f307, [%r24+36];
	ld.shared.f32 	%f308, [%r25+36];
	fma.rn.f32 	%f309, %f307, %f308, %f304;
	ld.shared.f32 	%f310, [%r25+2148];
	fma.rn.f32 	%f311, %f307, %f310, %f306;
	ld.shared.f32 	%f312, [%r24+40];
	ld.shared.f32 	%f313, [%r25+40];
	fma.rn.f32 	%f314, %f312, %f313, %f309;
	ld.shared.f32 	%f315, [%r25+2152];
	fma.rn.f32 	%f316, %f312, %f315, %f311;
	ld.shared.f32 	%f317, [%r24+44];
	ld.shared.f32 	%f318, [%r25+44];
	fma.rn.f32 	%f319, %f317, %f318, %f314;
	ld.shared.f32 	%f320, [%r25+2156];
	fma.rn.f32 	%f321, %f317, %f320, %f316;
	ld.shared.f32 	%f322, [%r24+48];
	ld.shared.f32 	%f323, [%r25+48];
	fma.rn.f32 	%f324, %f322, %f323, %f319;
	ld.shared.f32 	%f325, [%r25+2160];
	fma.rn.f32 	%f326, %f322, %f325, %f321;
	ld.shared.f32 	%f327, [%r24+52];
	ld.shared.f32 	%f328, [%r25+52];
	fma.rn.f32 	%f329, %f327, %f328, %f324;
	ld.shared.f32 	%f330, [%r25+2164];
	fma.rn.f32 	%f331, %f327, %f330, %f326;
	ld.shared.f32 	%f332, [%r24+56];
	ld.shared.f32 	%f333, [%r25+56];
	fma.rn.f32 	%f334, %f332, %f333, %f329;
	ld.shared.f32 	%f335, [%r25+2168];
	fma.rn.f32 	%f336, %f332, %f335, %f331;
	ld.shared.f32 	%f337, [%r24+60];
	ld.shared.f32 	%f338, [%r25+60];
	fma.rn.f32 	%f339, %f337, %f338, %f334;
	ld.shared.f32 	%f340, [%r25+2172];
	fma.rn.f32 	%f341, %f337, %f340, %f336;
	ld.shared.f32 	%f342, [%r24+64];
	ld.shared.f32 	%f343, [%r25+64];
	fma.rn.f32 	%f344, %f342, %f343, %f339;
	ld.shared.f32 	%f345, [%r25+2176];
	fma.rn.f32 	%f346, %f342, %f345, %f341;
	ld.shared.f32 	%f347, [%r24+68];
	ld.shared.f32 	%f348, [%r25+68];
	fma.rn.f32 	%f349, %f347, %f348, %f344;
	ld.shared.f32 	%f350, [%r25+2180];
	fma.rn.f32 	%f351, %f347, %f350, %f346;
	ld.shared.f32 	%f352, [%r24+72];
	ld.shared.f32 	%f353, [%r25+72];
	fma.rn.f32 	%f354, %f352, %f353, %f349;
	ld.shared.f32 	%f355, [%r25+2184];
	fma.rn.f32 	%f356, %f352, %f355, %f351;
	ld.shared.f32 	%f357, [%r24+76];
	ld.shared.f32 	%f358, [%r25+76];
	fma.rn.f32 	%f359, %f357, %f358, %f354;
	ld.shared.f32 	%f360, [%r25+2188];
	fma.rn.f32 	%f361, %f357, %f360, %f356;
	ld.shared.f32 	%f362, [%r24+80];
	ld.shared.f32 	%f363, [%r25+80];
	fma.rn.f32 	%f364, %f362, %f363, %f359;
	ld.shared.f32 	%f365, [%r25+2192];
	fma.rn.f32 	%f366, %f362, %f365, %f361;
	ld.shared.f32 	%f367, [%r24+84];
	ld.shared.f32 	%f368, [%r25+84];
	fma.rn.f32 	%f369, %f367, %f368, %f364;
	ld.shared.f32 	%f370, [%r25+2196];
	fma.rn.f32 	%f371, %f367, %f370, %f366;
	ld.shared.f32 	%f372, [%r24+88];
	ld.shared.f32 	%f373, [%r25+88];
	fma.rn.f32 	%f374, %f372, %f373, %f369;
	ld.shared.f32 	%f375, [%r25+2200];
	fma.rn.f32 	%f376, %f372, %f375, %f371;
	ld.shared.f32 	%f377, [%r24+92];
	ld.shared.f32 	%f378, [%r25+92];
	fma.rn.f32 	%f379, %f377, %f378, %f374;
	ld.shared.f32 	%f380, [%r25+2204];
	fma.rn.f32 	%f381, %f377, %f380, %f376;
	ld.shared.f32 	%f382, [%r24+96];
	ld.shared.f32 	%f383, [%r25+96];
	fma.rn.f32 	%f384, %f382, %f383, %f379;
	ld.shared.f32 	%f385, [%r25+2208];
	fma.rn.f32 	%f386, %f382, %f385, %f381;
	ld.shared.f32 	%f387, [%r24+100];
	ld.shared.f32 	%f388, [%r25+100];
	fma.rn.f32 	%f389, %f387, %f388, %f384;
	ld.shared.f32 	%f390, [%r25+2212];
	fma.rn.f32 	%f391, %f387, %f390, %f386;
	ld.shared.f32 	%f392, [%r24+104];
	ld.shared.f32 	%f393, [%r25+104];
	fma.rn.f32 	%f394, %f392, %f393, %f389;
	ld.shared.f32 	%f395, [%r25+2216];
	fma.rn.f32 	%f396, %f392, %f395, %f391;
	ld.shared.f32 	%f397, [%r24+108];
	ld.shared.f32 	%f398, [%r25+108];
	fma.rn.f32 	%f399, %f397, %f398, %f394;
	ld.shared.f32 	%f400, [%r25+2220];
	fma.rn.f32 	%f401, %f397, %f400, %f396;
	ld.shared.f32 	%f402, [%r24+112];
	ld.shared.f32 	%f403, [%r25+112];
	fma.rn.f32 	%f404, %f402, %f403, %f399;
	ld.shared.f32 	%f405, [%r25+2224];
	fma.rn.f32 	%f406, %f402, %f405, %f401;
	ld.shared.f32 	%f407, [%r24+116];
	ld.shared.f32 	%f408, [%r25+116];
	fma.rn.f32 	%f409, %f407, %f408, %f404;
	ld.shared.f32 	%f410, [%r25+2228];
	fma.rn.f32 	%f411, %f407, %f410, %f406;
	ld.shared.f32 	%f412, [%r24+120];
	ld.shared.f32 	%f413, [%r25+120];
	fma.rn.f32 	%f414, %f412, %f413, %f409;
	ld.shared.f32 	%f415, [%r25+2232];
	fma.rn.f32 	%f416, %f412, %f415, %f411;
	ld.shared.f32 	%f417, [%r24+124];
	ld.shared.f32 	%f418, [%r25+124];
	fma.rn.f32 	%f443, %f417, %f418, %f414;
	ld.shared.f32 	%f419, [%r25+2236];
	fma.rn.f32 	%f444, %f417, %f419, %f416;
	bra.uni 	$L__BB1_43;
$L__BB1_17:
	setp.ge.u32 	%p33, %r7, %r22;
	@%p33 bra 	$L__BB1_43;
	ld.shared.f32 	%f167, [%r24];
	ld.shared.f32 	%f168, [%r25];
	fma.rn.f32 	%f169, %f167, %f168, %f443;
	ld.shared.f32 	%f170, [%r24+4];
	ld.shared.f32 	%f171, [%r25+4];
	fma.rn.f32 	%f172, %f170, %f171, %f169;
	ld.shared.f32 	%f173, [%r24+8];
	ld.shared.f32 	%f174, [%r25+8];
	fma.rn.f32 	%f175, %f173, %f174, %f172;
	ld.shared.f32 	%f176, [%r24+12];
	ld.shared.f32 	%f177, [%r25+12];
	fma.rn.f32 	%f178, %f176, %f177, %f175;
	ld.shared.f32 	%f179, [%r24+16];
	ld.shared.f32 	%f180, [%r25+16];
	fma.rn.f32 	%f181, %f179, %f180, %f178;
	ld.shared.f32 	%f182, [%r24+20];
	ld.shared.f32 	%f183, [%r25+20];
	fma.rn.f32 	%f184, %f182, %f183, %f181;
	ld.shared.f32 	%f185, [%r24+24];
	ld.shared.f32 	%f186, [%r25+24];
	fma.rn.f32 	%f187, %f185, %f186, %f184;
	ld.shared.f32 	%f188, [%r24+28];
	ld.shared.f32 	%f189, [%r25+28];
	fma.rn.f32 	%f190, %f188, %f189, %f187;
	ld.shared.f32 	%f191, [%r24+32];
	ld.shared.f32 	%f192, [%r25+32];
	fma.rn.f32 	%f193, %f191, %f192, %f190;
	ld.shared.f32 	%f194, [%r24+36];
	ld.shared.f32 	%f195, [%r25+36];
	fma.rn.f32 	%f196, %f194, %f195, %f193;
	ld.shared.f32 	%f197, [%r24+40];
	ld.shared.f32 	%f198, [%r25+40];
	fma.rn.f32 	%f199, %f197, %f198, %f196;
	ld.shared.f32 	%f200, [%r24+44];
	ld.shared.f32 	%f201, [%r25+44];
	fma.rn.f32 	%f202, %f200, %f201, %f199;
	ld.shared.f32 	%f203, [%r24+48];
	ld.shared.f32 	%f204, [%r25+48];
	fma.rn.f32 	%f205, %f203, %f204, %f202;
	ld.shared.f32 	%f206, [%r24+52];
	ld.shared.f32 	%f207, [%r25+52];
	fma.rn.f32 	%f208, %f206, %f207, %f205;
	ld.shared.f32 	%f209, [%r24+56];
	ld.shared.f32 	%f210, [%r25+56];
	fma.rn.f32 	%f211, %f209, %f210, %f208;
	ld.shared.f32 	%f212, [%r24+60];
	ld.shared.f32 	%f213, [%r25+60];
	fma.rn.f32 	%f214, %f212, %f213, %f211;
	ld.shared.f32 	%f215, [%r24+64];
	ld.shared.f32 	%f216, [%r25+64];
	fma.rn.f32 	%f217, %f215, %f216, %f214;
	ld.shared.f32 	%f218, [%r24+68];
	ld.shared.f32 	%f219, [%r25+68];
	fma.rn.f32 	%f220, %f218, %f219, %f217;
	ld.shared.f32 	%f221, [%r24+72];
	ld.shared.f32 	%f222, [%r25+72];
	fma.rn.f32 	%f223, %f221, %f222, %f220;
	ld.shared.f32 	%f224, [%r24+76];
	ld.shared.f32 	%f225, [%r25+76];
	fma.rn.f32 	%f226, %f224, %f225, %f223;
	ld.shared.f32 	%f227, [%r24+80];
	ld.shared.f32 	%f228, [%r25+80];
	fma.rn.f32 	%f229, %f227, %f228, %f226;
	ld.shared.f32 	%f230, [%r24+84];
	ld.shared.f32 	%f231, [%r25+84];
	fma.rn.f32 	%f232, %f230, %f231, %f229;
	ld.shared.f32 	%f233, [%r24+88];
	ld.shared.f32 	%f234, [%r25+88];
	fma.rn.f32 	%f235, %f233, %f234, %f232;
	ld.shared.f32 	%f236, [%r24+92];
	ld.shared.f32 	%f237, [%r25+92];
	fma.rn.f32 	%f238, %f236, %f237, %f235;
	ld.shared.f32 	%f239, [%r24+96];
	ld.shared.f32 	%f240, [%r25+96];
	fma.rn.f32 	%f241, %f239, %f240, %f238;
	ld.shared.f32 	%f242, [%r24+100];
	ld.shared.f32 	%f243, [%r25+100];
	fma.rn.f32 	%f244, %f242, %f243, %f241;
	ld.shared.f32 	%f245, [%r24+104];
	ld.shared.f32 	%f246, [%r25+104];
	fma.rn.f32 	%f247, %f245, %f246, %f244;
	ld.shared.f32 	%f248, [%r24+108];
	ld.shared.f32 	%f249, [%r25+108];
	fma.rn.f32 	%f250, %f248, %f249, %f247;
	ld.shared.f32 	%f251, [%r24+112];
	ld.shared.f32 	%f252, [%r25+112];
	fma.rn.f32 	%f253, %f251, %f252, %f250;
	ld.shared.f32 	%f254, [%r24+116];
	ld.shared.f32 	%f255, [%r25+116];
	fma.rn.f32 	%f256, %f254, %f255, %f253;
	ld.shared.f32 	%f257, [%r24+120];
	ld.shared.f32 	%f258, [%r25+120];
	fma.rn.f32 	%f259, %f257, %f258, %f256;
	ld.shared.f32 	%f260, [%r24+124];
	ld.shared.f32 	%f261, [%r25+124];
	fma.rn.f32 	%f443, %f260, %f261, %f259;
	bra.uni 	$L__BB1_43;
$L__BB1_19:
	setp.ge.u32 	%p12, %r21, %r22;
	@%p12 bra 	$L__BB1_31;
	setp.lt.u32 	%p24, %r36, 7;
	mov.u32 	%r172, %r23;
	mov.u32 	%r173, %r12;
	@%p24 bra 	$L__BB1_23;
	sub.s32 	%r42, %r35, %r33;
	mov.b32 	%r166, 0;
	mov.u32 	%r172, %r23;
	mov.u32 	%r173, %r12;
$L__BB1_22:
	.pragma "nounroll";
	shl.b32 	%r132, %r172, 2;
	mov.u32 	%r133, _ZZ14weighted_ssyrkILb0ELb1EfEv18WeightedSYRKParamsE2AA;
	add.s32 	%r134, %r133, %r132;
	ld.shared.f32 	%f98, [%r134];
	shl.b32 	%r135, %r173, 2;
	mov.u32 	%r136, _ZZ14weighted_ssyrkILb0ELb1EfEv18WeightedSYRKParamsE2BB;
	add.s32 	%r137, %r136, %r135;
	ld.shared.f32 	%f99, [%r137];
	fma.rn.f32 	%f100, %f98, %f99, %f443;
	ld.shared.f32 	%f101, [%r137+2112];
	fma.rn.f32 	%f102, %f98, %f101, %f444;
	ld.shared.f32 	%f103, [%r134+4];
	ld.shared.f32 	%f104, [%r137+4];
	fma.rn.f32 	%f105, %f103, %f104, %f100;
	ld.shared.f32 	%f106, [%r137+2116];
	fma.rn.f32 	%f107, %f103, %f106, %f102;
	ld.shared.f32 	%f108, [%r134+8];
	ld.shared.f32 	%f109, [%r137+8];
	fma.rn.f32 	%f110, %f108, %f109, %f105;
	ld.shared.f32 	%f111, [%r137+2120];
	fma.rn.f32 	%f112, %f108, %f111, %f107;
	ld.shared.f32 	%f113, [%r134+12];
	ld.shared.f32 	%f114, [%r137+12];
	fma.rn.f32 	%f115, %f113, %f114, %f110;
	ld.shared.f32 	%f116, [%r137+2124];
	fma.rn.f32 	%f117, %f113, %f116, %f112;
	ld.shared.f32 	%f118, [%r134+16];
	ld.shared.f32 	%f119, [%r137+16];
	fma.rn.f32 	%f120, %f118, %f119, %f115;
	ld.shared.f32 	%f121, [%r137+2128];
	fma.rn.f32 	%f122, %f118, %f121, %f117;
	ld.shared.f32 	%f123, [%r134+20];
	ld.shared.f32 	%f124, [%r137+20];
	fma.rn.f32 	%f125, %f123, %f124, %f120;
	ld.shared.f32 	%f126, [%r137+2132];
	fma.rn.f32 	%f127, %f123, %f126, %f122;
	ld.shared.f32 	%f128, [%r134+24];
	ld.shared.f32 	%f129, [%r137+24];
	fma.rn.f32 	%f130, %f128, %f129, %f125;
	ld.shared.f32 	%f131, [%r137+2136];
	fma.rn.f32 	%f132, %f128, %f131, %f127;
	ld.shared.f32 	%f133, [%r134+28];
	ld.shared.f32 	%f134, [%r137+28];
	fma.rn.f32 	%f443, %f133, %f134, %f130;
	ld.shared.f32 	%f135, [%r137+2140];
	fma.rn.f32 	%f444, %f133, %f135, %f132;
	add.s32 	%r172, %r172, 8;
	add.s32 	%r173, %r173, 8;
	add.s32 	%r166, %r166, 8;
	setp.eq.s32 	%p25, %r166, %r42;
	@%p25 bra 	$L__BB1_23;
	bra.uni 	$L__BB1_22;
$L__BB1_23:
	setp.eq.s32 	%p26, %r33, 0;
	@%p26 bra 	$L__BB1_43;
	setp.lt.u32 	%p27, %r33, 4;
	@%p27 bra 	$L__BB1_26;
	shl.b32 	%r138, %r172, 2;
	mov.u32 	%r139, _ZZ14weighted_ssyrkILb0ELb1EfEv18WeightedSYRKParamsE2AA;
	add.s32 	%r140, %r139, %r138;
	ld.shared.f32 	%f137, [%r140];
	shl.b32 	%r141, %r173, 2;
	mov.u32 	%r142, _ZZ14weighted_ssyrkILb0ELb1EfEv18WeightedSYRKParamsE2BB;
	add.s32 	%r143, %r142, %r141;
	ld.shared.f32 	%f138, [%r143];
	fma.rn.f32 	%f139, %f137, %f138, %f443;
	ld.shared.f32 	%f140, [%r143+2112];
	fma.rn.f32 	%f141, %f137, %f140, %f444;
	ld.shared.f32 	%f142, [%r140+4];
	ld.shared.f32 	%f143, [%r143+4];
	fma.rn.f32 	%f144, %f142, %f143, %f139;
	ld.shared.f32 	%f145, [%r143+2116];
	fma.rn.f32 	%f146, %f142, %f145, %f141;
	ld.shared.f32 	%f147, [%r140+8];
	ld.shared.f32 	%f148, [%r143+8];
	fma.rn.f32 	%f149, %f147, %f148, %f144;
	ld.shared.f32 	%f150, [%r143+2120];
	fma.rn.f32 	%f151, %f147, %f150, %f146;
	ld.shared.f32 	%f152, [%r140+12];
	ld.shared.f32 	%f153, [%r143+12];
	fma.rn.f32 	%f443, %f152, %f153, %f149;
	ld.shared.f32 	%f154, [%r143+2124];
	fma.rn.f32 	%f444, %f152, %f154, %f151;
	add.s32 	%r173, %r173, 4;
	add.s32 	%r172, %r172, 4;
$L__BB1_26:
	setp.eq.s32 	%p28, %r32, 0;
	@%p28 bra 	$L__BB1_43;
	setp.eq.s32 	%p29, %r32, 1;
	@%p29 bra 	$L__BB1_29;
	shl.b32 	%r144, %r172, 2;
	mov.u32 	%r145, _ZZ14weighted_ssyrkILb0ELb1EfEv18WeightedSYRKParamsE2AA;
	add.s32 	%r146, %r145, %r144;
	ld.shared.f32 	%f156, [%r146];
	shl.b32 	%r147, %r173, 2;
	mov.u32 	%r148, _ZZ14weighted_ssyrkILb0ELb1EfEv18WeightedSYRKParamsE2BB;
	add.s32 	%r149, %r148, %r147;
	ld.shared.f32 	%f157, [%r149];
	fma.rn.f32 	%f158, %f156, %f157, %f443;
	ld.shared.f32 	%f159, [%r149+2112];
	fma.rn.f32 	%f160, %f156, %f159, %f444;
	ld.shared.f32 	%f161, [%r146+4];
	ld.shared.f32 	%f162, [%r149+4];
	fma.rn.f32 	%f443, %f161, %f162, %f158;
	ld.shared.f32 	%f163, [%r149+2116];
	fma.rn.f32 	%f444, %f161, %f163, %f160;
	add.s32 	%r173, %r173, 2;
	add.s32 	%r172, %r172, 2;
$L__BB1_29:
	and.b32  	%r150, %r31, 1;
	setp.eq.b32 	%p30, %r150, 1;
	not.pred 	%p31, %p30;
	@%p31 bra 	$L__BB1_43;
	shl.b32 	%r151, %r172, 2;
	mov.u32 	%r152, _ZZ14weighted_ssyrkILb0ELb1EfEv18WeightedSYRKParamsE2AA;
	add.s32 	%r153, %r152, %r151;
	ld.shared.f32 	%f164, [%r153];
	shl.b32 	%r154, %r173, 2;
	mov.u32 	%r155, _ZZ14weighted_ssyrkILb0ELb1EfEv18WeightedSYRKParamsE2BB;
	add.s32 	%r156, %r155, %r154;
	ld.shared.f32 	%f165, [%r156];
	fma.rn.f32 	%f443, %f164, %f165, %f443;
	ld.shared.f32 	%f166, [%r156+2112];
	fma.rn.f32 	%f444, %f164, %f166, %f444;
	bra.uni 	$L__BB1_43;
$L__BB1_31:
	setp.ge.u32 	%p13, %r7, %r22;
	setp.eq.s32 	%p14, %r41, 0;
	or.pred  	%p15, %p13, %p14;
	@%p15 bra 	$L__BB1_43;
	setp.lt.u32 	%p16, %r36, 7;
	mov.u32 	%r178, %r12;
	mov.u32 	%r179, %r23;
	@%p16 bra 	$L__BB1_35;
	add.s32 	%r111, %r34, %r33;
	sub.s32 	%r169, %r111, %r31;
	mov.u32 	%r167, %r27;
	mov.u32 	%r168, %r26;
	mov.u32 	%r178, %r12;
	mov.u32 	%r179, %r23;
$L__BB1_34:
	.pragma "nounroll";
	ld.shared.f32 	%f54, [%r168+-16];
	ld.shared.f32 	%f55, [%r167+-16];
	fma.rn.f32 	%f56, %f54, %f55, %f443;
	ld.shared.f32 	%f57, [%r168+-12];
	ld.shared.f32 	%f58, [%r167+-12];
	fma.rn.f32 	%f59, %f57, %f58, %f56;
	ld.shared.f32 	%f60, [%r168+-8];
	ld.shared.f32 	%f61, [%r167+-8];
	fma.rn.f32 	%f62, %f60, %f61, %f59;
	ld.shared.f32 	%f63, [%r168+-4];
	ld.shared.f32 	%f64, [%r167+-4];
	fma.rn.f32 	%f65, %f63, %f64, %f62;
	ld.shared.f32 	%f66, [%r168];
	ld.shared.f32 	%f67, [%r167];
	fma.rn.f32 	%f68, %f66, %f67, %f65;
	ld.shared.f32 	%f69, [%r168+4];
	ld.shared.f32 	%f70, [%r167+4];
	fma.rn.f32 	%f71, %f69, %f70, %f68;
	ld.shared.f32 	%f72, [%r168+8];
	ld.shared.f32 	%f73, [%r167+8];
	fma.rn.f32 	%f74, %f72, %f73, %f71;
	add.s32 	%r179, %r179, 8;
	ld.shared.f32 	%f75, [%r168+12];
	add.s32 	%r178, %r178, 8;
	ld.shared.f32 	%f76, [%r167+12];
	fma.rn.f32 	%f443, %f75, %f76, %f74;
	add.s32 	%r169, %r169, 8;
	add.s32 	%r168, %r168, 32;
	add.s32 	%r167, %r167, 32;
	setp.eq.s32 	%p17, %r169, 0;
	@%p17 bra 	$L__BB1_35;
	bra.uni 	$L__BB1_34;
$L__BB1_35:
	setp.eq.s32 	%p18, %r33, 0;
	@%p18 bra 	$L__BB1_43;
	setp.lt.u32 	%p19, %r33, 4;
	@%p19 bra 	$L__BB1_38;
	shl.b32 	%r112, %r179, 2;
	mov.u32 	%r113, _ZZ14weighted_ssyrkILb0ELb1EfEv18WeightedSYRKParamsE2AA;
	add.s32 	%r114, %r113, %r112;
	ld.shared.f32 	%f78, [%r114];
	shl.b32 	%r115, %r178, 2;
	mov.u32 	%r116, _ZZ14weighted_ssyrkILb0ELb1EfEv18WeightedSYRKParamsE2BB;
	add.s32 	%r117, %r116, %r115;
	ld.shared.f32 	%f79, [%r117];
	fma.rn.f32 	%f80, %f78, %f79, %f443;
	ld.shared.f32 	%f81, [%r114+4];
	ld.shared.f32 	%f82, [%r117+4];
	fma.rn.f32 	%f83, %f81, %f82, %f80;
	ld.shared.f32 	%f84, [%r114+8];
	ld.shared.f32 	%f85, [%r117+8];
	fma.rn.f32 	%f86, %f84, %f85, %f83;
	ld.shared.f32 	%f87, [%r114+12];
	ld.shared.f32 	%f88, [%r117+12];
	fma.rn.f32 	%f443, %f87, %f88, %f86;
	add.s32 	%r179, %r179, 4;
	add.s32 	%r178, %r178, 4;
$L__BB1_38:
	setp.eq.s32 	%p20, %r32, 0;
	@%p20 bra 	$L__BB1_43;
	setp.eq.s32 	%p21, %r32, 1;
	@%p21 bra 	$L__BB1_41;
	shl.b32 	%r118, %r179, 2;
	mov.u32 	%r119, _ZZ14weighted_ssyrkILb0ELb1EfEv18WeightedSYRKParamsE2AA;
	add.s32 	%r120, %r119, %r118;
	ld.shared.f32 	%f90, [%r120];
	shl.b32 	%r121, %r178, 2;
	mov.u32 	%r122, _ZZ14weighted_ssyrkILb0ELb1EfEv18WeightedSYRKParamsE2BB;
	add.s32 	%r123, %r122, %r121;
	ld.shared.f32 	%f91, [%r123];
	fma.rn.f32 	%f92, %f90, %f91, %f443;
	ld.shared.f32 	%f93, [%r120+4];
	ld.shared.f32 	%f94, [%r123+4];
	fma.rn.f32 	%f443, %f93, %f94, %f92;
	add.s32 	%r179, %r179, 2;
	add.s32 	%r178, %r178, 2;
$L__BB1_41:
	and.b32  	%r124, %r31, 1;
	setp.eq.b32 	%p22, %r124, 1;
	not.pred 	%p23, %p22;
	@%p23 bra 	$L__BB1_43;
	shl.b32 	%r125, %r179, 2;
	mov.u32 	%r126, _ZZ14weighted_ssyrkILb0ELb1EfEv18WeightedSYRKParamsE2AA;
	add.s32 	%r127, %r126, %r125;
	ld.shared.f32 	%f95, [%r127];
	shl.b32 	%r128, %r178, 2;
	mov.u32 	%r129, _ZZ14weighted_ssyrkILb0ELb1EfEv18WeightedSYRKParamsE2BB;
	add.s32 	%r130, %r129, %r128;
	ld.shared.f32 	%f96, [%r130];
	fma.rn.f32 	%f443, %f95, %f96, %f443;
$L__BB1_43:
	setp.lt.u32 	%p34, %r163, %r86;
	add.s32 	%r162, %r162, 1;
	@%p34 bra 	$L__BB1_3;
$L__BB1_44:
	add.s32 	%r81, %r8, %r6;
	add.s32 	%r82, %r9, %r7;
	max.u32 	%r158, %r81, %r82;
	setp.ge.u32 	%p35, %r158, %r85;
	@%p35 bra 	$L__BB1_49;
	mad.lo.s32 	%r84, %r89, %r82, %r81;
	setp.lt.u32 	%p36, %r81, %r82;
	@%p36 bra 	$L__BB1_47;
	mul.wide.u32 	%rd19, %r84, 4;
	add.s64 	%rd20, %rd3, %rd19;
	st.global.f32 	[%rd20], %f443;
$L__BB1_47:
	add.s32 	%r159, %r82, 16;
	setp.ge.u32 	%p37, %r159, %r85;
	setp.lt.u32 	%p38, %r81, %r159;
	or.pred  	%p39, %p37, %p38;
	@%p39 bra 	$L__BB1_49;
	shl.b32 	%r160, %r89, 4;
	add.s32 	%r161, %r84, %r160;
	mul.wide.u32 	%rd21, %r161, 4;
	add.s64 	%rd22, %rd3, %rd21;
	st.global.f32 	[%rd22], %f444;
$L__BB1_49:
	ret;

}


// ===== COMPILED SASS (sm_100) =====

	.target	sm_100

	.elftype	@"ET_EXEC"


//--------------------- .note.nv.tkinfo           --------------------------
	.section	.note.nv.tkinfo,"",@"SHT_NOTE"
	.sectionflags	@"SHF_NOTE_NV_TKINFO"
	.tkinfo
        /*0018*/ 	.word	0x00000002
        /*0030*/ 	.string	""
        /*0030*/ 	.string	"ptxas"
        /*0030*/ 	.string	"Cuda compilation tools, release 13.0, V13.0.88"
        /*0030*/ 	.string	"Build cuda_13.0.r13.0/compiler.36424714_0"
        /*0030*/ 	.string	"-arch sm_100 -m 64 "



//--------------------- .note.nv.cuinfo           --------------------------
	.section	.note.nv.cuinfo,"",@"SHT_NOTE"
	.sectionflags	@"SHF_NOTE_NV_CUINFO"
        /*0018*/ 	.short	0x0002
        /*001a*/ 	.short	0x0064
        /*001c*/ 	.short	0x0082
	.zero		2


//--------------------- .nv.info                  --------------------------
	.section	.nv.info,"",@"SHT_CUDA_INFO"
	.align	4


	//----- nvinfo : EIATTR_REGCOUNT
	.align		4
        /*0000*/ 	.byte	0x04, 0x2f
        /*0002*/ 	.short	(.L_1 - .L_0)
	.align		4
.L_0:
        /*0004*/ 	.word	index@(_Z14weighted_ssyrkILb1ELb1EfEv18WeightedSYRKParams)
        /*0008*/ 	.word	0x00000020


	//----- nvinfo : EIATTR_FRAME_SIZE
	.align		4
.L_1:
        /*000c*/ 	.byte	0x04, 0x11
        /*000e*/ 	.short	(.L_3 - .L_2)
	.align		4
.L_2:
        /*0010*/ 	.word	index@(_Z14weighted_ssyrkILb1ELb1EfEv18WeightedSYRKParams)
        /*0014*/ 	.word	0x00000000


	//----- nvinfo : EIATTR_REGCOUNT
	.align		4
.L_3:
        /*0018*/ 	.byte	0x04, 0x2f
        /*001a*/ 	.short	(.L_5 - .L_4)
	.align		4
.L_4:
        /*001c*/ 	.word	index@(_Z14weighted_ssyrkILb0ELb1EfEv18WeightedSYRKParams)
        /*0020*/ 	.word	0x00000020


	//----- nvinfo : EIATTR_FRAME_SIZE
	.align		4
.L_5:
        /*0024*/ 	.byte	0x04, 0x11
        /*0026*/ 	.short	(.L_7 - .L_6)
	.align		4
.L_6:
        /*0028*/ 	.word	index@(_Z14weighted_ssyrkILb0ELb1EfEv18WeightedSYRKParams)
        /*002c*/ 	.word	0x00000000


	//----- nvinfo : EIATTR_MIN_STACK_SIZE
	.align		4
.L_7:
        /*0030*/ 	.byte	0x04, 0x12
        /*0032*/ 	.short	(.L_9 - .L_8)
	.align		4
.L_8:
        /*0034*/ 	.word	index@(_Z14weighted_ssyrkILb0ELb1EfEv18WeightedSYRKParams)
        /*0038*/ 	.word	0x00000000


	//----- nvinfo : EIATTR_MIN_STACK_SIZE
	.align		4
.L_9:
        /*003c*/ 	.byte	0x04, 0x12
        /*003e*/ 	.short	(.L_11 - .L_10)
	.align		4
.L_10:
        /*0040*/ 	.word	index@(_Z14weighted_ssyrkILb1ELb1EfEv18WeightedSYRKParams)
        /*0044*/ 	.word	0x00000000
.L_11:


//--------------------- .nv.compat                --------------------------
	.section	.nv.compat,"",@"SHT_CUDA_COMPAT_INFO"
	.align	4
        /*0000*/ 	.byte	0x02, 0x09, 0x00, 0x00, 0x02, 0x02, 0x01, 0x00, 0x02, 0x05, 0x05, 0x00, 0x03, 0x07, 0x01, 0x01
        /*0010*/ 	.byte	0x02, 0x03, 0x00, 0x00, 0x02, 0x06, 0x01, 0x00, 0x04, 0x0b, 0x08, 0x00, 0x09, 0x00, 0x00, 0x00
        /*0020*/ 	.byte	0x00, 0x00, 0x00, 0x00


//--------------------- .nv.info._Z14weighted_ssyrkILb0ELb1EfEv18WeightedSYRKParams --------------------------
	.section	.nv.info._Z14weighted_ssyrkILb0ELb1EfEv18WeightedSYRKParams,"",@"SHT_CUDA_INFO"
	.sectionflags	@""
	.align	4


	//----- nvinfo : EIATTR_CUDA_API_VERSION
	.align		4
        /*0000*/ 	.byte	0x04, 0x37
        /*0002*/ 	.short	(.L_13 - .L_12)
.L_12:
        /*0004*/ 	.word	0x00000082


	//----- nvinfo : EIATTR_KPARAM_INFO
	.align		4
.L_13:
        /*0008*/ 	.byte	0x04, 0x17
        /*000a*/ 	.short	(.L_15 - .L_14)
.L_14:
        /*000c*/ 	.word	0x00000000
        /*0010*/ 	.short	0x0000
        /*0012*/ 	.short	0x0000
        /*0014*/ 	.byte	0x00, 0xf0, 0xe1, 0x00


	//----- nvinfo : EIATTR_SPARSE_MMA_MASK
	.align		4
.L_15:
        /*0018*/ 	.byte	0x03, 0x50
        /*001a*/ 	.short	0x0000


	//----- nvinfo : EIATTR_MAXREG_COUNT
	.align		4
        /*001c*/ 	.byte	0x03, 0x1b
        /*001e*/ 	.short	0x00ff


	//----- nvinfo : EIATTR_NUM_BARRIERS
	.align		4
        /*0020*/ 	.byte	0x02, 0x4c
        /*0022*/ 	.byte	0x01
	.zero		1


	//----- nvinfo : EIATTR_MERCURY_ISA_VERSION
	.align		4
        /*0024*/ 	.byte	0x03, 0x5f
        /*0026*/ 	.short	0x0101


	//----- nvinfo : EIATTR_VRC_CTA_INIT_COUNT
	.align		4
        /*0028*/ 	.byte	0x02, 0x4a
	.zero		1
	.zero		1


	//----- nvinfo : EIATTR_EXIT_INSTR_OFFSETS
	.align		4
        /*002c*/ 	.byte	0x04, 0x1c
        /*002e*/ 	.short	(.L_17 - .L_16)


	//   ....[0]....
.L_16:
        /*0030*/ 	.word	0x00000060


	//   ....[1]....
        /*0034*/ 	.word	0x00002670


	//   ....[2]....
        /*0038*/ 	.word	0x00002710


	//   ....[3]....
        /*003c*/ 	.word	0x00002760


	//----- nvinfo : EIATTR_CRS_STACK_SIZE
	.align		4
.L_17:
        /*0040*/ 	.byte	0x04, 0x1e
        /*0042*/ 	.short	(.L_19 - .L_18)
.L_18:
        /*0044*/ 	.word	0x00000000


	//----- nvinfo : EIATTR_CBANK_PARAM_SIZE
	.align		4
.L_19:
        /*0048*/ 	.byte	0x03, 0x19
        /*004a*/ 	.short	0x0038


	//----- nvinfo : EIATTR_PARAM_CBANK
	.align		4
        /*004c*/ 	.byte	0x04, 0x0a
        /*004e*/ 	.short	(.L_21 - .L_20)
	.align		4
.L_20:
        /*0050*/ 	.word	index@(.nv.constant0._Z14weighted_ssyrkILb0ELb1EfEv18WeightedSYRKParams)
        /*0054*/ 	.short	0x0380
        /*0056*/ 	.short	0x0038


	//----- nvinfo : EIATTR_SW_WAR
	.align		4
.L_21:
        /*0058*/ 	.byte	0x04, 0x36
        /*005a*/ 	.short	(.L_23 - .L_22)
.L_22:
        /*005c*/ 	.word	0x00000008
.L_23:


//--------------------- .nv.info._Z14weighted_ssyrkILb1ELb1EfEv18WeightedSYRKParams --------------------------
	.section	.nv.info._Z14weighted_ssyrkILb1ELb1EfEv18WeightedSYRKParams,"",@"SHT_CUDA_INFO"
	.sectionflags	@""
	.align	4


	//----- nvinfo : EIATTR_CUDA_API_VERSION
	.align		4
        /*0000*/ 	.byte	0x04, 0x37
        /*0002*/ 	.short	(.L_25 - .L_24)
.L_24:
        /*0004*/ 	.word	0x00000082


	//----- nvinfo : EIATTR_KPARAM_INFO
	.align		4
.L_25:
        /*0008*/ 	.byte	0x04, 0x17
        /*000a*/ 	.short	(.L_27 - .L_26)
.L_26:
        /*000c*/ 	.word	0x00000000
        /*0010*/ 	.short	0x0000
        /*0012*/ 	.short	0x0000
        /*0014*/ 	.byte	0x00, 0xf0, 0xe1, 0x00


	//----- nvinfo : EIATTR_SPARSE_MMA_MASK
	.align		4
.L_27:
        /*0018*/ 	.byte	0x03, 0x50
        /*001a*/ 	.short	0x0000


	//----- nvinfo : EIATTR_MAXREG_COUNT
	.align		4
        /*001c*/ 	.byte	0x03, 0x1b
        /*001e*/ 	.short	0x00ff


	//----- nvinfo : EIATTR_NUM_BARRIERS
	.align		4
        /*0020*/ 	.byte	0x02, 0x4c
        /*0022*/ 	.byte	0x01
	.zero		1


	//----- nvinfo : EIATTR_MERCURY_ISA_VERSION
	.align		4
        /*0024*/ 	.byte	0x03, 0x5f
        /*0026*/ 	.short	0x0101


	//----- nvinfo : EIATTR_VRC_CTA_INIT_COUNT
	.align		4
        /*0028*/ 	.byte	0x02, 0x4a
	.zero		1
	.zero		1


	//----- nvinfo : EIATTR_EXIT_INSTR_OFFSETS
	.align		4
        /*002c*/ 	.byte	0x04, 0x1c
        /*002e*/ 	.short	(.L_29 - .L_28)


	//   ....[0]....
.L_28:
        /*0030*/ 	.word	0x00000060


	//   ....[1]....
        /*0034*/ 	.word	0x00000f90


	//   ....[2]....
        /*0038*/ 	.word	0x00000fe0


	//----- nvinfo : EIATTR_CBANK_PARAM_SIZE
	.align		4
.L_29:
        /*003c*/ 	.byte	0x03, 0x19
        /*003e*/ 	.short	0x0038


	//----- nvinfo : EIATTR_PARAM_CBANK
	.align		4
        /*0040*/ 	.byte	0x04, 0x0a
        /*0042*/ 	.short	(.L_31 - .L_30)
	.align		4
.L_30:
        /*0044*/ 	.word	index@(.nv.constant0._Z14weighted_ssyrkILb1ELb1EfEv18WeightedSYRKParams)
        /*0048*/ 	.short	0x0380
        /*004a*/ 	.short	0x0038


	//----- nvinfo : EIATTR_SW_WAR
	.align		4
.L_31:
        /*004c*/ 	.byte	0x04, 0x36
        /*004e*/ 	.short	(.L_33 - .L_32)
.L_32:
        /*0050*/ 	.word	0x00000008
.L_33:


//--------------------- .nv.callgraph             --------------------------
	.section	.nv.callgraph,"",@"SHT_CUDA_CALLGRAPH"
	.align	4
	.sectionentsize	8
	.align		4
        /*0000*/ 	.word	0x00000000
	.align		4
        /*0004*/ 	.word	0xffffffff
	.align		4
        /*0008*/ 	.word	0x00000000
	.align		4
        /*000c*/ 	.word	0xfffffffe
	.align		4
        /*0010*/ 	.word	0x00000000
	.align		4
        /*0014*/ 	.word	0xfffffffd
	.align		4
        /*0018*/ 	.word	0x00000000
	.align		4
        /*001c*/ 	.word	0xfffffffc


//--------------------- .text._Z14weighted_ssyrkILb0ELb1EfEv18WeightedSYRKParams --------------------------
	.section	.text._Z14weighted_ssyrkILb0ELb1EfEv18WeightedSYRKParams,"ax",@progbits
	.align	128
        .global         _Z14weighted_ssyrkILb0ELb1EfEv18WeightedSYRKParams
        .type           _Z14weighted_ssyrkILb0ELb1EfEv18WeightedSYRKParams,@function
        .size           _Z14weighted_ssyrkILb0ELb1EfEv18WeightedSYRKParams,(.L_x_25 - _Z14weighted_ssyrkILb0ELb1EfEv18WeightedSYRKParams)
        .other          _Z14weighted_ssyrkILb0ELb1EfEv18WeightedSYRKParams,@"STO_CUDA_ENTRY STV_DEFAULT"
_Z14weighted_ssyrkILb0ELb1EfEv18WeightedSYRKParams:
.text._Z14weighted_ssyrkILb0ELb1EfEv18WeightedSYRKParams:
[----:B------:R-:W-:Y:S01]  /*0000*/  LDC R1, c[0x0][0x37c] ;  /* 0x0000df00ff017b82 */ /* 0x000fe20000000800 */
[----:B------:R-:W0:Y:S07]  /*0010*/  S2R R0, SR_CTAID.X ;  /* 0x0000000000007919 */ /* 0x000e2e0000002500 */
[----:B------:R-:W1:Y:S02]  /*0020*/  S2UR UR7, SR_CTAID.Y ;  /* 0x00000000000779c3 */ /* 0x000e640000002600 */
[----:B-1----:R-:W-:Y:S01]  /*0030*/  USHF.L.U32 UR7, UR7, 0x5, URZ ;  /* 0x0000000507077899 */ /* 0x002fe200080006ff */
[----:B0-----:R-:W-:-:S05]  /*0040*/  SHF.L.U32 R0, R0, 0x5, RZ ;  /* 0x0000000500007819 */ /* 0x001fca00000006ff */
[----:B------:R-:W-:-:S13]  /*0050*/  ISETP.GT.U32.AND P0, PT, R0, UR7, PT ;  /* 0x0000000700007c0c */ /* 0x000fda000bf04070 */
[----:B------:R-:W-:Y:S05]  /*0060*/  @P0 EXIT ;  /* 0x000000000000094d */ /* 0x000fea0003800000 */
[----:B------:R-:W0:Y:S01]  /*0070*/  S2R R2, SR_TID.X ;  /* 0x0000000000027919 */ /* 0x000e220000002100 */
[----:B------:R-:W1:Y:S01]  /*0080*/  LDCU UR4, c[0x0][0x3a4] ;  /* 0x00007480ff0477ac */ /* 0x000e620008000800 */
[----:B------:R-:W-:Y:S01]  /*0090*/  HFMA2 R3, -RZ, RZ, 0, 0 ;  /* 0x00000000ff037431 */ /* 0x000fe200000001ff */
[----:B------:R-:W-:Y:S01]  /*00a0*/  MOV R4, RZ ;  /* 0x000000ff00047202 */ /* 0x000fe20000000f00 */
[----:B------:R-:W2:Y:S01]  /*00b0*/  LDCU.64 UR14, c[0x0][0x358] ;  /* 0x00006b00ff0e77ac */ /* 0x000ea20008000a00 */
[----:B-1----:R-:W-:Y:S01]  /*00c0*/  UISETP.NE.AND UP0, UPT, UR4, URZ, UPT ;  /* 0x000000ff0400728c */ /* 0x002fe2000bf05270 */
[----:B0-----:R-:W-:Y:S02]  /*00d0*/  LOP3.LUT R5, R2, 0x1f, RZ, 0xc0, !PT ;  /* 0x0000001f02057812 */ /* 0x001fe400078ec0ff */
[----:B------:R-:W-:-:S06]  /*00e0*/  SHF.R.U32.HI R7, RZ, 0x5, R2 ;  /* 0x00000005ff077819 */ /* 0x000fcc0000011602 */
[----:B--2---:R-:W-:Y:S05]  /*00f0*/  BRA.U !UP0, `(.L_x_0) ;  /* 0x0000002508487547 */ /* 0x004fea000b800000 */
[----:B------:R-:W0:Y:S01]  /*0100*/  S2R R19, SR_CgaCtaId ;  /* 0x0000000000137919 */ /* 0x000e220000008800 */
[----:B------:R-:W1:Y:S01]  /*0110*/  LDCU UR5, c[0x0][0x3a0] ;  /* 0x00007400ff0577ac */ /* 0x000e620008000800 */
[----:B------:R-:W-:Y:S02]  /*0120*/  MOV R3, 0x400 ;  /* 0x0000040000037802 */ /* 0x000fe40000000f00 */
[----:B------:R-:W-:Y:S02]  /*0130*/  LEA R10, R7, R7, 0x5 ;  /* 0x00000007070a7211 */ /* 0x000fe400078e28ff */
[C---:B------:R-:W-:Y:S02]  /*0140*/  IADD3 R4, PT, PT, R3.reuse, 0x2100, RZ ;  /* 0x0000210003047810 */ /* 0x040fe40007ffe0ff */
[----:B------:R-:W-:Y:S02]  /*0150*/  IADD3 R6, PT, PT, R3, 0x1080, RZ ;  /* 0x0000108003067810 */ /* 0x000fe40007ffe0ff */
[----:B------:R-:W-:-:S02]  /*0160*/  IADD3 R18, PT, PT, R5, R10, RZ ;  /* 0x0000000a05127210 */ /* 0x000fc40007ffe0ff */
[----:B------:R-:W-:Y:S01]  /*0170*/  LEA R8, R5, R5, 0x5 ;  /* 0x0000000505087211 */ /* 0x000fe200078e28ff */
[----:B-1----:R-:W-:Y:S02]  /*0180*/  UIADD3 UR4, UPT, UPT, -UR7, UR5, URZ ;  /* 0x0000000507047290 */ /* 0x002fe4000fffe1ff */
[----:B------:R-:W-:Y:S01]  /*0190*/  IADD3 R10, PT, PT, -R0, UR5, RZ ;  /* 0x00000005000a7c10 */ /* 0x000fe2000fffe1ff */
[----:B------:R-:W-:-:S03]  /*01a0*/  UMOV UR5, URZ ;  /* 0x000000ff00057c82 */ /* 0x000fc60008000000 */
[----:B------:R-:W-:Y:S01]  /*01b0*/  ISETP.GE.U32.AND P1, PT, R5, UR4, PT ;  /* 0x0000000405007c0c */ /* 0x000fe2000bf26070 */
[----:B------:R-:W-:Y:S01]  /*01c0*/  UMOV UR4, URZ ;  /* 0x000000ff00047c82 */ /* 0x000fe20008000000 */
[C---:B0-----:R-:W-:Y:S02]  /*01d0*/  LEA R12, R19.reuse, R3, 0x18 ;  /* 0x00000003130c7211 */ /* 0x041fe400078ec0ff */
[C---:B------:R-:W-:Y:S02]  /*01e0*/  LEA R14, R19.reuse, R4, 0x18 ;  /* 0x00000004130e7211 */ /* 0x040fe400078ec0ff */
[----:B------:R-:W-:Y:S02]  /*01f0*/  LEA R19, R19, R6, 0x18 ;  /* 0x0000000613137211 */ /* 0x000fe400078ec0ff */
[----:B------:R-:W-:Y:S02]  /*0200*/  IADD3 R6, PT, PT, R7, R0, RZ ;  /* 0x0000000007067210 */ /* 0x000fe40007ffe0ff */
[C---:B------:R-:W-:Y:S01]  /*0210*/  LEA R11, R18.reuse, R12, 0x2 ;  /* 0x0000000c120b7211 */ /* 0x040fe200078e10ff */
[----:B------:R-:W-:Y:S01]  /*0220*/  IMAD R12, R5, 0x84, R12 ;  /* 0x00000084050c7824 */ /* 0x000fe200078e020c */
[----:B------:R-:W-:Y:S01]  /*0230*/  LEA R18, R18, R19, 0x2 ;  /* 0x0000001312127211 */ /* 0x000fe200078e10ff */
[----:B------:R-:W-:Y:S01]  /*0240*/  IMAD R19, R7, 0x84, R19 ;  /* 0x0000008407137824 */ /* 0x000fe200078e0213 */
[----:B------:R-:W-:-:S02]  /*0250*/  MOV R4, RZ ;  /* 0x000000ff00047202 */ /* 0x000fc40000000f00 */
[----:B------:R-:W-:Y:S02]  /*0260*/  MOV R3, RZ ;  /* 0x000000ff00037202 */ /* 0x000fe40000000f00 */
[----:B------:R-:W-:Y:S02]  /*0270*/  IADD3 R9, PT, PT, R6, 0x10, RZ ;  /* 0x0000001006097810 */ /* 0x000fe40007ffe0ff */
[----:B------:R-:W-:-:S07]  /*0280*/  LEA R13, R5, R14, 0x2 ;  /* 0x0000000e050d7211 */ /* 0x000fce00078e10ff */
.L_x_20:
[----:B0-----:R-:W0:Y:S01]  /*0290*/  LDCU UR9, c[0x0][0x3a4] ;  /* 0x00007480ff0977ac */ /* 0x001e220008000800 */
[----:B------:R-:W-:Y:S01]  /*02a0*/  BAR.SYNC.DEFER_BLOCKING 0x0 ;  /* 0x0000000000007b1d */ /* 0x000fe20000010000 */
[----:B------:R-:W-:Y:S01]  /*02b0*/  ISETP.GT.U32.AND P0, PT, R2, 0x1f, PT ;  /* 0x0000001f0200780c */ /* 0x000fe20003f04070 */
[----:B------:R-:W-:Y:S02]  /*02c0*/  UIADD3 UR6, UPT, UPT, UR5, 0x20, URZ ;  /* 0x0000002005067890 */ /* 0x000fe4000fffe0ff */
[----:B------:R-:W-:Y:S02]  /*02d0*/  MOV R20, UR5 ;  /* 0x0000000500147c02 */ /* 0x000fe40008000f00 */
[----:B------:R-:W-:Y:S03]  /*02e0*/  BSSY.RECONVERGENT B0, `(.L_x_1) ;  /* 0x000000f000007945 */ /* 0x000fe60003800200 */
[----:B------:R-:W-:Y:S01]  /*02f0*/  UMOV UR5, UR6 ;  /* 0x0000000600057c82 */ /* 0x000fe20008000000 */
[----:B0-----:R-:W-:-:S04]  /*0300*/  UISETP.LT.U32.AND UP0, UPT, UR6, UR9, UPT ;  /* 0x000000090600728c */ /* 0x001fc8000bf01070 */
[----:B------:R-:W-:Y:S02]  /*0310*/  USEL UR13, UR6, UR9, UP0 ;  /* 0x00000009060d7287 */ /* 0x000fe40008000000 */
[----:B------:R-:W-:Y:S02]  /*0320*/  UISETP.GE.U32.AND UP0, UPT, UR6, UR9, UPT ;  /* 0x000000090600728c */ /* 0x000fe4000bf06070 */
[----:B------:R-:W-:-:S04]  /*0330*/  UIMAD UR8, UR4, -0x20, UR13 ;  /* 0xffffffe0040878a4 */ /* 0x000fc8000f8e020d */
[----:B------:R-:W-:Y:S01]  /*0340*/  UIADD3 UR8, UPT, UPT, UR8, -0x1, URZ ;  /* 0xffffffff08087890 */ /* 0x000fe2000fffe0ff */
[----:B-12---:R-:W-:Y:S11]  /*0350*/  @P0 BRA `(.L_x_2) ;  /* 0x00000000001c0947 */ /* 0x006ff60003800000 */
[----:B------:R-:W-:-:S04]  /*0360*/  IADD3 R17, PT, PT, R5, R20, RZ ;  /* 0x0000001405117210 */ /* 0x000fc80007ffe0ff */
[----:B------:R-:W-:-:S13]  /*0370*/  ISETP.GE.U32.AND P0, PT, R17, UR9, PT ;  /* 0x0000000911007c0c */ /* 0x000fda000bf06070 */
[----:B------:R-:W-:Y:S05]  /*0380*/  @P0 BRA `(.L_x_2) ;  /* 0x0000000000100947 */ /* 0x000fea0003800000 */
[----:B------:R-:W0:Y:S02]  /*0390*/  LDC.64 R14, c[0x0][0x390] ;  /* 0x0000e400ff0e7b82 */ /* 0x000e240000000a00 */
[----:B0-----:R-:W-:-:S06]  /*03a0*/  IMAD.WIDE.U32 R14, R17, 0x4, R14 ;  /* 0x00000004110e7825 */ /* 0x001fcc00078e000e */
[----:B------:R-:W2:Y:S04]  /*03b0*/  LDG.E R14, desc[UR14][R14.64] ;  /* 0x0000000e0e0e7981 */ /* 0x000ea8000c1e1900 */
[----:B--2---:R0:W-:Y:S02]  /*03c0*/  STS [R13], R14 ;  /* 0x0000000e0d007388 */ /* 0x0041e40000000800 */
.L_x_2:
[----:B------:R-:W-:Y:S05]  /*03d0*/  BSYNC.RECONVERGENT B0 ;  /* 0x0000000000007941 */ /* 0x000fea0003800200 */
.L_x_1:
[----:B------:R-:W-:Y:S01]  /*03e0*/  IADD3 R21, PT, PT, R5, R20, RZ ;  /* 0x0000001405157210 */ /* 0x000fe20007ffe0ff */
[----:B------:R-:W-:Y:S01]  /*03f0*/  BAR.SYNC.DEFER_BLOCKING 0x0 ;  /* 0x0000000000007b1d */ /* 0x000fe20000010000 */
[----:B------:R-:W-:Y:S02]  /*0400*/  ULOP3.LUT UR16, UR13, 0x3, URZ, 0xc0, !UPT ;  /* 0x000000030d107892 */ /* 0x000fe4000f8ec0ff */
[----:B------:R-:W-:Y:S01]  /*0410*/  ISETP.GE.U32.AND P0, PT, R21, UR9, PT ;  /* 0x0000000915007c0c */ /* 0x000fe2000bf06070 */
[----:B------:R-:W-:Y:S02]  /*0420*/  ULOP3.LUT UR17, UR13, 0x7, URZ, 0xc0, !UPT ;  /* 0x000000070d117892 */ /* 0x000fe4000f8ec0ff */
[----:B------:R-:W-:Y:S10]  /*0430*/  BSSY.RECONVERGENT B0, `(.L_x_3) ;  /* 0x0000024000007945 */ /* 0x000ff40003800200 */
[----:B------:R-:W-:Y:S05]  /*0440*/  @P0 BRA `(.L_x_4) ;  /* 0x0000000000880947 */ /* 0x000fea0003800000 */
[----:B------:R-:W1:Y:S01]  /*0450*/  LDC R22, c[0x0][0x3a0] ;  /* 0x0000e800ff167b82 */ /* 0x000e620000000800 */
[----:B------:R-:W-:Y:S01]  /*0460*/  IADD3 R23, PT, PT, R7, UR7, RZ ;  /* 0x0000000707177c10 */ /* 0x000fe2000fffe0ff */
[----:B------:R-:W-:Y:S03]  /*0470*/  BSSY.RECONVERGENT B1, `(.L_x_5) ;  /* 0x0000013000017945 */ /* 0x000fe60003800200 */
[-C--:B-1----:R-:W-:Y:S02]  /*0480*/  ISETP.GE.U32.AND P2, PT, R23, R22.reuse, PT ;  /* 0x000000161700720c */ /* 0x082fe40003f46070 */
[----:B------:R-:W-:-:S11]  /*0490*/  ISETP.GE.U32.AND P0, PT, R6, R22, PT ;  /* 0x000000160600720c */ /* 0x000fd60003f06070 */
[----:B------:R-:W-:Y:S05]  /*04a0*/  @P2 BRA `(.L_x_6) ;  /* 0x00000000003c2947 */ /* 0x000fea0003800000 */
[----:B0-----:R-:W0:Y:S01]  /*04b0*/  LDC R14, c[0x0][0x3a8] ;  /* 0x0000ea00ff0e7b82 */ /* 0x001e220000000800 */
[----:B------:R-:W-:-:S04]  /*04c0*/  IADD3 R15, PT, PT, R23, 0x10, RZ ;  /* 0x00000010170f7810 */ /* 0x000fc80007ffe0ff */
[----:B------:R-:W-:-:S03]  /*04d0*/  ISETP.GE.U32.AND P2, PT, R15, R22, PT ;  /* 0x000000160f00720c */ /* 0x000fc60003f46070 */
[----:B------:R-:W1:Y:S01]  /*04e0*/  LDC.64 R16, c[0x0][0x380] ;  /* 0x0000e000ff107b82 */ /* 0x000e620000000a00 */
[----:B0-----:R-:W-:-:S09]  /*04f0*/  IMAD R15, R23, R14, R21 ;  /* 0x0000000e170f7224 */ /* 0x001fd200078e0215 */
[----:B------:R-:W-:Y:S01]  /*0500*/  @!P2 LEA R23, R14, R15, 0x4 ;  /* 0x0000000f0e17a211 */ /* 0x000fe200078e20ff */
[----:B-1----:R-:W-:-:S04]  /*0510*/  IMAD.WIDE.U32 R14, R15, 0x4, R16 ;  /* 0x000000040f0e7825 */ /* 0x002fc800078e0010 */
[----:B------:R-:W-:Y:S02]  /*0520*/  @!P2 IMAD.WIDE.U32 R16, R23, 0x4, R16 ;  /* 0x000000041710a825 */ /* 0x000fe400078e0010 */
[----:B------:R-:W2:Y:S04]  /*0530*/  LDG.E R14, desc[UR14][R14.64] ;  /* 0x0000000e0e0e7981 */ /* 0x000ea8000c1e1900 */
[----:B------:R-:W3:Y:S04]  /*0540*/  @!P2 LDG.E R16, desc[UR14][R16.64] ;  /* 0x0000000e1010a981 */ /* 0x000ee8000c1e1900 */
[----:B------:R-:W2:Y:S02]  /*0550*/  LDS R23, [R13] ;  /* 0x000000000d177984 */ /* 0x000ea40000000800 */
[----:B--2---:R-:W-:Y:S01]  /*0560*/  FMUL R24, R14, R23 ;  /* 0x000000170e187220 */ /* 0x004fe20000400000 */
[----:B---3--:R-:W-:-:S04]  /*0570*/  @!P2 FMUL R26, R23, R16 ;  /* 0x00000010171aa220 */ /* 0x008fc80000400000 */
[----:B------:R1:W-:Y:S04]  /*0580*/  STS [R11], R24 ;  /* 0x000000180b007388 */ /* 0x0003e80000000800 */
[----:B------:R1:W-:Y:S02]  /*0590*/  @!P2 STS [R11+0x840], R26 ;  /* 0x0008401a0b00a388 */ /* 0x0003e40000000800 */
.L_x_6:
[----:B------:R-:W-:Y:S05]  /*05a0*/  BSYNC.RECONVERGENT B1 ;  /* 0x0000000000017941 */ /* 0x000fea0003800200 */
.L_x_5:
[----:B------:R-:W-:Y:S05]  /*05b0*/  @P0 BRA `(.L_x_4) ;  /* 0x00000000002c0947 */ /* 0x000fea0003800000 */
[----:B0-----:R-:W0:Y:S01]  /*05c0*/  LDC R14, c[0x0][0x3ac] ;  /* 0x0000eb00ff0e7b82 */ /* 0x001e220000000800 */
[----:B------:R-:W-:-:S07]  /*05d0*/  ISETP.GE.U32.AND P0, PT, R9, R22, PT ;  /* 0x000000160900720c */ /* 0x000fce0003f06070 */
[----:B------:R-:W2:Y:S01]  /*05e0*/  LDC.64 R16, c[0x0][0x388] ;  /* 0x0000e200ff107b82 */ /* 0x000ea20000000a00 */
[----:B0-----:R-:W-:-:S05]  /*05f0*/  IMAD R15, R6, R14, R21 ;  /* 0x0000000e060f7224 */ /* 0x001fca00078e0215 */
[----:B------:R-:W-:Y:S01]  /*0600*/  @!P0 LEA R21, R14, R15, 0x4 ;  /* 0x0000000f0e158211 */ /* 0x000fe200078e20ff */
[----:B--2---:R-:W-:-:S04]  /*0610*/  IMAD.WIDE.U32 R14, R15, 0x4, R16 ;  /* 0x000000040f0e7825 */ /* 0x004fc800078e0010 */
[----:B------:R-:W-:Y:S02]  /*0620*/  @!P0 IMAD.WIDE.U32 R16, R21, 0x4, R16 ;  /* 0x0000000415108825 */ /* 0x000fe400078e0010 */
[----:B------:R-:W2:Y:S04]  /*0630*/  LDG.E R15, desc[UR14][R14.64] ;  /* 0x0000000e0e0f7981 */ /* 0x000ea8000c1e1900 */
[----:B------:R-:W3:Y:S04]  /*0640*/  @!P0 LDG.E R17, desc[UR14][R16.64] ;  /* 0x0000000e10118981 */ /* 0x000ee8000c1e1900 */
[----:B--2---:R2:W-:Y:S04]  /*0650*/  STS [R18], R15 ;  /* 0x0000000f12007388 */ /* 0x0045e80000000800 */
[----:B---3--:R2:W-:Y:S02]  /*0660*/  @!P0 STS [R18+0x840], R17 ;  /* 0x0008401112008388 */ /* 0x0085e40000000800 */
.L_x_4:
[----:B------:R-:W-:Y:S05]  /*0670*/  BSYNC.RECONVERGENT B0 ;  /* 0x0000000000007941 */ /* 0x000fea0003800200 */
.L_x_3:
[----:B------:R-:W-:Y:S06]  /*0680*/  BAR.SYNC.DEFER_BLOCKING 0x0 ;  /* 0x0000000000007b1d */ /* 0x000fec0000010000 */
[----:B------:R-:W-:Y:S04]  /*0690*/  BSSY.RECONVERGENT B0, `(.L_x_7) ;  /* 0x00001f6000007945 */ /* 0x000fe80003800200 */
[----:B------:R-:W-:Y:S05]  /*06a0*/  @P1 BRA `(.L_x_8) ;  /* 0x0000001c00d01947 */ /* 0x000fea0003800000 */
[----:B------:R-:W-:Y:S02]  /*06b0*/  IADD3 R20, PT, PT, -R20, UR13, RZ ;  /* 0x0000000d14147c10 */ /* 0x000fe4000fffe1ff */
[----:B--2---:R-:W-:Y:S02]  /*06c0*/  IADD3 R15, PT, PT, R7, 0x10, RZ ;  /* 0x00000010070f7810 */ /* 0x004fe40007ffe0ff */
[----:B------:R-:W-:-:S13]  /*06d0*/  ISETP.NE.AND P0, PT, R20, 0x20, PT ;  /* 0x000000201400780c */ /* 0x000fda0003f05270 */
[----:B------:R-:W-:Y:S05]  /*06e0*/  @P0 BRA `(.L_x_9) ;  /* 0x0000001000180947 */ /* 0x000fea0003800000 */
[----:B------:R-:W-:-:S13]  /*06f0*/  ISETP.GE.U32.AND P0, PT, R15, R10, PT ;  /* 0x0000000a0f00720c */ /* 0x000fda0003f06070 */
[----:B------:R-:W-:Y:S05]  /*0700*/  @P0 BRA `(.L_x_10) ;  /* 0x0000000800840947 */ /* 0x000fea0003800000 */
[----:B------:R-:W-:Y:S04]  /*0710*/  LDS R16, [R12] ;  /* 0x000000000c107984 */ /* 0x000fe80000000800 */
[----:B------:R-:W2:Y:S04]  /*0720*/  LDS R22, [R19] ;  /* 0x0000000013167984 */ /* 0x000ea80000000800 */
[----:B------:R-:W3:Y:S04]  /*0730*/  LDS R23, [R19+0x840] ;  /* 0x0008400013177984 */ /* 0x000ee80000000800 */
[----:B------:R-:W-:Y:S04]  /*0740*/  LDS R17, [R12+0x4] ;  /* 0x000004000c117984 */ /* 0x000fe80000000800 */
[----:B------:R-:W4:Y:S04]  /*0750*/  LDS R20, [R19+0x844] ;  /* 0x0008440013147984 */ /* 0x000f280000000800 */
[----:B-1----:R-:W1:Y:S04]  /*0760*/  LDS R24, [R19+0x4] ;  /* 0x0000040013187984 */ /* 0x002e680000000800 */
[----:B0-----:R-:W-:Y:S04]  /*0770*/  LDS R14, [R12+0x8] ;  /* 0x000008000c0e7984 */ /* 0x001fe80000000800 */
[----:B------:R-:W0:Y:S04]  /*0780*/  LDS R15, [R19+0x8] ;  /* 0x00000800130f7984 */ /* 0x000e280000000800 */
[----:B------:R-:W5:Y:S04]  /*0790*/  LDS R21, [R19+0x848] ;  /* 0x0008480013157984 */ /* 0x000f680000000800 */
[----:B------:R-:W-:Y:S04]  /*07a0*/  LDS R25, [R19+0x84c] ;  /* 0x00084c0013197984 */ /* 0x000fe80000000800 */
[----:B------:R-:W-:Y:S01]  /*07b0*/  LDS R27, [R19+0x10] ;  /* 0x00001000131b7984 */ /* 0x000fe20000000800 */
[----:B--2---:R-:W-:-:S03]  /*07c0*/  FFMA R22, R16, R22, R3 ;  /* 0x0000001610167223 */ /* 0x004fc60000000003 */
[----:B------:R-:W-:Y:S01]  /*07d0*/  LDS R29, [R19+0x850] ;  /* 0x00085000131d7984 */ /* 0x000fe20000000800 */
[----:B---3--:R-:W-:-:S03]  /*07e0*/  FFMA R3, R16, R23, R4 ;  /* 0x0000001710037223 */ /* 0x008fc60000000004 */
[----:B------:R-:W-:Y:S04]  /*07f0*/  LDS R26, [R19+0x860] ;  /* 0x00086000131a7984 */ /* 0x000fe80000000800 */
[----:B------:R-:W2:Y:S01]  /*0800*/  LDS R16, [R12+0xc] ;  /* 0x00000c000c107984 */ /* 0x000ea20000000800 */
[----:B----4-:R-:W-:-:S03]  /*0810*/  FFMA R3, R17, R20, R3 ;  /* 0x0000001411037223 */ /* 0x010fc60000000003 */
[----:B------:R-:W3:Y:S01]  /*0820*/  LDS R23, [R19+0xc] ;  /* 0x00000c0013177984 */ /* 0x000ee20000000800 */
[----:B-1----:R-:W-:-:S03]  /*0830*/  FFMA R22, R17, R24, R22 ;  /* 0x0000001811167223 */ /* 0x002fc60000000016 */
[----:B------:R-:W1:Y:S04]  /*0840*/  LDS R20, [R12+0x10] ;  /* 0x000010000c147984 */ /* 0x000e680000000800 */
[----:B------:R-:W-:Y:S01]  /*0850*/  LDS R4, [R12+0x14] ;  /* 0x000014000c047984 */ /* 0x000fe20000000800 */
[----:B0-----:R-:W-:-:S03]  /*0860*/  FFMA R22, R14, R15, R22 ;  /* 0x0000000f0e167223 */ /* 0x001fc60000000016 */
[----:B------:R-:W0:Y:S01]  /*0870*/  LDS R17, [R19+0x854] ;  /* 0x0008540013117984 */ /* 0x000e220000000800 */
[----:B-----5:R-:W-:-:S03]  /*0880*/  FFMA R24, R14, R21, R3 ;  /* 0x000000150e187223 */ /* 0x020fc60000000003 */
[----:B------:R-:W4:Y:S04]  /*0890*/  LDS R15, [R19+0x14] ;  /* 0x00001400130f7984 */ /* 0x000f280000000800 */
[----:B------:R-:W-:Y:S04]  /*08a0*/  LDS R3, [R12+0x18] ;  /* 0x000018000c037984 */ /* 0x000fe80000000800 */
[----:B------:R-:W5:Y:S04]  /*08b0*/  LDS R14, [R19+0x18] ;  /* 0x00001800130e7984 */ /* 0x000f680000000800 */
[----:B------:R-:W-:Y:S01]  /*08c0*/  LDS R21, [R19+0x85c] ;  /* 0x00085c0013157984 */ /* 0x000fe20000000800 */
[C---:B--2---:R-:W-:Y:S01]  /*08d0*/  FFMA R24, R16.reuse, R25, R24 ;  /* 0x0000001910187223 */ /* 0x044fe20000000018 */
[----:B---3--:R-:W-:-:S02]  /*08e0*/  FFMA R23, R16, R23, R22 ;  /* 0x0000001710177223 */ /* 0x008fc40000000016 */
[----:B------:R-:W2:Y:S02]  /*08f0*/  LDS R16, [R19+0x858] ;  /* 0x0008580013107984 */ /* 0x000ea40000000800 */
[C---:B-1----:R-:W-:Y:S01]  /*0900*/  FFMA R23, R20.reuse, R27, R23 ;  /* 0x0000001b14177223 */ /* 0x042fe20000000017 */
[----:B------:R-:W-:Y:S01]  /*0910*/  FFMA R24, R20, R29, R24 ;  /* 0x0000001d14187223 */ /* 0x000fe20000000018 */
[----:B------:R-:W1:Y:S04]  /*0920*/  LDS R22, [R12+0x1c] ;  /* 0x00001c000c167984 */ /* 0x000e680000000800 */
[----:B------:R-:W3:Y:S01]  /*0930*/  LDS R20, [R19+0x1c] ;  /* 0x00001c0013147984 */ /* 0x000ee20000000800 */
[----:B0-----:R-:W-:-:S03]  /*0940*/  FFMA R25, R4, R17, R24 ;  /* 0x0000001104197223 */ /* 0x001fc60000000018 */
[----:B------:R-:W-:Y:S01]  /*0950*/  LDS R24, [R19+0x20] ;  /* 0x0000200013187984 */ /* 0x000fe20000000800 */
[----:B----4-:R-:W-:-:S03]  /*0960*/  FFMA R28, R4, R15, R23 ;  /* 0x0000000f041c7223 */ /* 0x010fc60000000017 */
[----:B------:R-:W0:Y:S04]  /*0970*/  LDS R23, [R12+0x20] ;  /* 0x000020000c177984 */ /* 0x000e280000000800 */
[----:B------:R-:W-:Y:S01]  /*0980*/  LDS R4, [R12+0x24] ;  /* 0x000024000c047984 */ /* 0x000fe20000000800 */
[----:B-----5:R-:W-:-:S03]  /*0990*/  FFMA R27, R3, R14, R28 ;  /* 0x0000000e031b7223 */ /* 0x020fc6000000001c */
[----:B------:R-:W4:Y:S04]  /*09a0*/  LDS R15, [R19+0x24] ;  /* 0x00002400130f7984 */ /* 0x000f280000000800 */
[----:B------:R-:W5:Y:S04]  /*09b0*/  LDS R17, [R19+0x864] ;  /* 0x0008640013117984 */ /* 0x000f680000000800 */
[----:B------:R-:W-:Y:S01]  /*09c0*/  LDS R14, [R19+0x28] ;  /* 0x00002800130e7984 */ /* 0x000fe20000000800 */
[----:B--2---:R-:W-:-:S03]  /*09d0*/  FFMA R16, R3, R16, R25 ;  /* 0x0000001003107223 */ /* 0x004fc60000000019 */
[----:B------:R-:W2:Y:S01]  /*09e0*/  LDS R3, [R12+0x28] ;  /* 0x000028000c037984 */ /* 0x000ea20000000800 */
[----:B-1----:R-:W-:-:S03]  /*09f0*/  FFMA R21, R22, R21, R16 ;  /* 0x0000001516157223 */ /* 0x002fc60000000010 */
[----:B------:R-:W1:Y:S01]  /*0a00*/  LDS R16, [R19+0x868] ;  /* 0x0008680013107984 */ /* 0x000e620000000800 */
[----:B---3--:R-:W-:-:S03]  /*0a10*/  FFMA R20, R22, R20, R27 ;  /* 0x0000001416147223 */ /* 0x008fc6000000001b */
[----:B------:R-:W-:Y:S01]  /*0a20*/  LDS R22, [R12+0x2c] ;  /* 0x00002c000c167984 */ /* 0x000fe20000000800 */
[C---:B0-----:R-:W-:Y:S01]  /*0a30*/  FFMA R25, R23.reuse, R24, R20 ;  /* 0x0000001817197223 */ /* 0x041fe20000000014 */
[----:B------:R-:W-:Y:S02]  /*0a40*/  FFMA R27, R23, R26, R21 ;  /* 0x0000001a171b7223 */ /* 0x000fe40000000015 */
[----:B------:R-:W0:Y:S04]  /*0a50*/  LDS R20, [R19+0x2c] ;  /* 0x00002c0013147984 */ /* 0x000e280000000800 */
[----:B------:R-:W3:Y:S01]  /*0a60*/  LDS R21, [R19+0x86c] ;  /* 0x00086c0013157984 */ /* 0x000ee20000000800 */
[----:B----4-:R-:W-:-:S03]  /*0a70*/  FFMA R28, R4, R15, R25 ;  /* 0x0000000f041c7223 */ /* 0x010fc60000000019 */
[----:B------:R-:W-:Y:S01]  /*0a80*/  LDS R23, [R12+0x30] ;  /* 0x000030000c177984 */ /* 0x000fe20000000800 */
[----:B-----5:R-:W-:-:S03]  /*0a90*/  FFMA R27, R4, R17, R27 ;  /* 0x00000011041b7223 */ /* 0x020fc6000000001b */
[----:B------:R-:W4:Y:S04]  /*0aa0*/  LDS R24, [R19+0x30] ;  /* 0x0000300013187984 */ /* 0x000f280000000800 */
[----:B------:R-:W5:Y:S04]  /*0ab0*/  LDS R26, [R19+0x870] ;  /* 0x00087000131a7984 */ /* 0x000f680000000800 */
[----:B------:R-:W-:Y:S04]  /*0ac0*/  LDS R4, [R12+0x34] ;  /* 0x000034000c047984 */ /* 0x000fe80000000800 */
[----:B------:R-:W5:Y:S01]  /*0ad0*/  LDS R15, [R19+0x34] ;  /* 0x00003400130f7984 */ /* 0x000f620000000800 */
[----:B--2---:R-:W-:-:S03]  /*0ae0*/  FFMA R25, R3, R14, R28 ;  /* 0x0000000e03197223 */ /* 0x004fc6000000001c */
[----:B------:R-:W2:Y:S01]  /*0af0*/  LDS R17, [R19+0x874] ;  /* 0x0008740013117984 */ /* 0x000ea20000000800 */
[----:B-1----:R-:W-:-:S03]  /*0b00*/  FFMA R16, R3, R16, R27 ;  /* 0x0000001003107223 */ /* 0x002fc6000000001b */
[----:B------:R-:W-:Y:S04]  /*0b10*/  LDS R3, [R12+0x38] ;  /* 0x000038000c037984 */ /* 0x000fe80000000800 */
[----:B------:R-:W1:Y:S01]  /*0b20*/  LDS R14, [R19+0x38] ;  /* 0x00003800130e7984 */ /* 0x000e620000000800 */
[----:B0-----:R-:W-:-:S03]  /*0b30*/  FFMA R20, R22, R20, R25 ;  /* 0x0000001416147223 */ /* 0x001fc60000000019 */
[----:B------:R-:W-:Y:S01]  /*0b40*/  LDS R27, [R19+0x40] ;  /* 0x00004000131b7984 */ /* 0x000fe20000000800 */
[----:B---3--:R-:W-:-:S03]  /*0b50*/  FFMA R21, R22, R21, R16 ;  /* 0x0000001516157223 */ /* 0x008fc60000000010 */
[----:B------:R-:W-:Y:S04]  /*0b60*/  LDS R25, [R19+0x87c] ;  /* 0x00087c0013197984 */ /* 0x000fe80000000800 */
[----:B------:R-:W-:Y:S01]  /*0b70*/  LDS R22, [R12+0x3c] ;  /* 0x00003c000c167984 */ /* 0x000fe20000000800 */
[----:B----4-:R-:W-:-:S03]  /*0b80*/  FFMA R29, R23, R24, R20 ;  /* 0x00000018171d7223 */ /* 0x010fc60000000014 */
[----:B------:R-:W-:Y:S01]  /*0b90*/  LDS R16, [R12+0x40] ;  /* 0x000040000c107984 */ /* 0x000fe20000000800 */
[----:B-----5:R-:W-:-:S03]  /*0ba0*/  FFMA R26, R23, R26, R21 ;  /* 0x0000001a171a7223 */ /* 0x020fc60000000015 */
[----:B------:R-:W0:Y:S04]  /*0bb0*/  LDS R20, [R19+0x878] ;  /* 0x0008780013147984 */ /* 0x000e280000000800 */
[----:B------:R-:W3:Y:S01]  /*0bc0*/  LDS R23, [R19+0x3c] ;  /* 0x00003c0013177984 */ /* 0x000ee20000000800 */
[----:B------:R-:W-:-:S03]  /*0bd0*/  FFMA R24, R4, R15, R29 ;  /* 0x0000000f04187223 */ /* 0x000fc6000000001d */
[----:B------:R-:W4:Y:S01]  /*0be0*/  LDS R21, [R19+0x880] ;  /* 0x0008800013157984 */ /* 0x000f220000000800 */
[----:B--2---:R-:W-:-:S03]  /*0bf0*/  FFMA R29, R4, R17, R26 ;  /* 0x00000011041d7223 */ /* 0x004fc6000000001a */
[----:B------:R-:W-:Y:S04]  /*0c00*/  LDS R15, [R19+0x884] ;  /* 0x00088400130f7984 */ /* 0x000fe80000000800 */
[----:B------:R-:W2:Y:S01]  /*0c10*/  LDS R4, [R12+0x44] ;  /* 0x000044000c047984 */ /* 0x000ea20000000800 */
[----:B-1----:R-:W-:-:S03]  /*0c20*/  FFMA R14, R3, R14, R24 ;  /* 0x0000000e030e7223 */ /* 0x002fc60000000018 */
[----:B------:R-:W1:Y:S01]  /*0c30*/  LDS R17, [R19+0x44] ;  /* 0x0000440013117984 */ /* 0x000e620000000800 */
[----:B0-----:R-:W-:-:S03]  /*0c40*/  FFMA R20, R3, R20, R29 ;  /* 0x0000001403147223 */ /* 0x001fc6000000001d */
[----:B------:R-:W-:Y:S01]  /*0c50*/  LDS R29, [R19+0x4c] ;  /* 0x00004c00131d7984 */ /* 0x000fe20000000800 */
[C---:B---3--:R-:W-:Y:S01]  /*0c60*/  FFMA R23, R22.reuse, R23, R14 ;  /* 0x0000001716177223 */ /* 0x048fe2000000000e */
[----:B------:R-:W-:Y:S02]  /*0c70*/  FFMA R3, R22, R25, R20 ;  /* 0x0000001916037223 */ /* 0x000fe40000000014 */
[----:B------:R-:W-:Y:S01]  /*0c80*/  LDS R14, [R12+0x50] ;  /* 0x000050000c0e7984 */ /* 0x000fe20000000800 */
[C---:B------:R-:W-:Y:S01]  /*0c90*/  FFMA R22, R16.reuse, R27, R23 ;  /* 0x0000001b10167223 */ /* 0x040fe20000000017 */
[----:B----4-:R-:W-:Y:S02]  /*0ca0*/  FFMA R24, R16, R21, R3 ;  /* 0x0000001510187223 */ /* 0x010fe40000000003 */
[----:B------:R-:W-:Y:S04]  /*0cb0*/  LDS R20, [R12+0x48] ;  /* 0x000048000c147984 */ /* 0x000fe80000000800 */
[----:B------:R-:W0:Y:S01]  /*0cc0*/  LDS R23, [R19+0x48] ;  /* 0x0000480013177984 */ /* 0x000e220000000800 */
[----:B--2---:R-:W-:-:S03]  /*0cd0*/  FFMA R24, R4, R15, R24 ;  /* 0x0000000f04187223 */ /* 0x004fc60000000018 */
[----:B------:R-:W2:Y:S01]  /*0ce0*/  LDS R25, [R19+0x888] ;  /* 0x0008880013197984 */ /* 0x000ea20000000800 */
[----:B-1----:R-:W-:-:S03]  /*0cf0*/  FFMA R22, R4, R17, R22 ;  /* 0x0000001104167223 */ /* 0x002fc60000000016 */
[----:B------:R-:W1:Y:S04]  /*0d00*/  LDS R16, [R12+0x4c] ;  /* 0x00004c000c107984 */ /* 0x000e680000000800 */
[----:B------:R-:W3:Y:S04]  /*0d10*/  LDS R27, [R19+0x88c] ;  /* 0x00088c00131b7984 */ /* 0x000ee80000000800 */
[----:B------:R-:W4:Y:S04]  /*0d20*/  LDS R21, [R19+0x50] ;  /* 0x0000500013157984 */ /* 0x000f280000000800 */
[----:B------:R-:W5:Y:S04]  /*0d30*/  LDS R17, [R19+0x890] ;  /* 0x0008900013117984 */ /* 0x000f680000000800 */
[----:B------:R-:W-:Y:S04]  /*0d40*/  LDS R3, [R12+0x54] ;  /* 0x000054000c037984 */ /* 0x000fe80000000800 */
[----:B------:R-:W5:Y:S04]  /*0d50*/  LDS R4, [R19+0x54] ;  /* 0x0000540013047984 */ /* 0x000f680000000800 */
[----:B------:R-:W-:Y:S01]  /*0d60*/  LDS R15, [R19+0x8a0] ;  /* 0x0008a000130f7984 */ /* 0x000fe20000000800 */
[----:B0-----:R-:W-:-:S03]  /*0d70*/  FFMA R23, R20, R23, R22 ;  /* 0x0000001714177223 */ /* 0x001fc60000000016 */
[----:B------:R-:W-:Y:S01]  /*0d80*/  LDS R22, [R19+0x5c] ;  /* 0x00005c0013167984 */ /* 0x000fe20000000800 */
[----:B--2---:R-:W-:-:S03]  /*0d90*/  FFMA R24, R20, R25, R24 ;  /* 0x0000001914187223 */ /* 0x004fc60000000018 */
[----:B------:R-:W-:Y:S01]  /*0da0*/  LDS R20, [R12+0x58] ;  /* 0x000058000c147984 */ /* 0x000fe20000000800 */
[----:B-1----:R-:W-:-:S03]  /*0db0*/  FFMA R29, R16, R29, R23 ;  /* 0x0000001d101d7223 */ /* 0x002fc60000000017 */
[----:B------:R-:W0:Y:S01]  /*0dc0*/  LDS R23, [R19+0x58] ;  /* 0x0000580013177984 */ /* 0x000e220000000800 */
[----:B---3--:R-:W-:-:S03]  /*0dd0*/  FFMA R27, R16, R27, R24 ;  /* 0x0000001b101b7223 */ /* 0x008fc60000000018 */
[----:B------:R-:W1:Y:S01]  /*0de0*/  LDS R16, [R19+0x894] ;  /* 0x0008940013107984 */ /* 0x000e620000000800 */
[----:B----4-:R-:W-:-:S03]  /*0df0*/  FFMA R26, R14, R21, R29 ;  /* 0x000000150e1a7223 */ /* 0x010fc6000000001d */
[----:B------:R-:W2:Y:S01]  /*0e00*/  LDS R25, [R19+0x898] ;  /* 0x0008980013197984 */ /* 0x000ea20000000800 */
[----:B-----5:R-:W-:-:S03]  /*0e10*/  FFMA R27, R14, R17, R27 ;  /* 0x000000110e1b7223 */ /* 0x020fc6000000001b */
[----:B------:R-:W3:Y:S04]  /*0e20*/  LDS R21, [R12+0x5c] ;  /* 0x00005c000c157984 */ /* 0x000ee80000000800 */
[----:B------:R-:W4:Y:S01]  /*0e30*/  LDS R24, [R19+0x89c] ;  /* 0x00089c0013187984 */ /* 0x000f220000000800 */
[----:B------:R-:W-:-:S03]  /*0e40*/  FFMA R29, R3, R4, R26 ;  /* 0x00000004031d7223 */ /* 0x000fc6000000001a */
[----:B------:R-:W5:Y:S04]  /*0e50*/  LDS R14, [R12+0x60] ;  /* 0x000060000c0e7984 */ /* 0x000f680000000800 */
[----:B------:R-:W5:Y:S04]  /*0e60*/  LDS R17, [R19+0x60] ;  /* 0x0000600013117984 */ /* 0x000f680000000800 */
[----:B------:R-:W-:Y:S01]  /*0e70*/  LDS R26, [R19+0x7c] ;  /* 0x00007c00131a7984 */ /* 0x000fe20000000800 */
[----:B0-----:R-:W-:-:S03]  /*0e80*/  FFMA R4, R20, R23, R29 ;  /* 0x0000001714047223 */ /* 0x001fc6000000001d */
[----:B------:R-:W-:Y:S01]  /*0e90*/  LDS R23, [R19+0x64] ;  /* 0x0000640013177984 */ /* 0x000fe20000000800 */
[----:B-1----:R-:W-:-:S04]  /*0ea0*/  FFMA R16, R3, R16, R27 ;  /* 0x0000001003107223 */ /* 0x002fc8000000001b */
[----:B--2---:R-:W-:Y:S02]  /*0eb0*/  FFMA R25, R20, R25, R16 ;  /* 0x0000001914197223 */ /* 0x004fe40000000010 */
[----:B------:R-:W0:Y:S01]  /*0ec0*/  LDS R16, [R12+0x64] ;  /* 0x000064000c107984 */ /* 0x000e220000000800 */
[----:B---3--:R-:W-:-:S03]  /*0ed0*/  FFMA R3, R21, R22, R4 ;  /* 0x0000001615037223 */ /* 0x008fc60000000004 */
[----:B------:R-:W-:Y:S01]  /*0ee0*/  LDS R20, [R12+0x68] ;  /* 0x000068000c147984 */ /* 0x000fe20000000800 */
[----:B----4-:R-:W-:-:S03]  /*0ef0*/  FFMA R27, R21, R24, R25 ;  /* 0x00000018151b7223 */ /* 0x010fc60000000019 */
[----:B------:R-:W1:Y:S01]  /*0f00*/  LDS R21, [R19+0x8a4] ;  /* 0x0008a40013157984 */ /* 0x000e620000000800 */
[----:B-----5:R-:W-:-:S03]  /*0f10*/  FFMA R24, R14, R15, R27 ;  /* 0x0000000f0e187223 */ /* 0x020fc6000000001b */
[----:B------:R-:W2:Y:S01]  /*0f20*/  LDS R25, [R19+0x68] ;  /* 0x0000680013197984 */ /* 0x000ea20000000800 */
[----:B------:R-:W-:-:S03]  /*0f30*/  FFMA R29, R14, R17, R3 ;  /* 0x000000110e1d7223 */ /* 0x000fc60000000003 */
[----:B------:R-:W3:Y:S04]  /*0f40*/  LDS R17, [R19+0x8a8] ;  /* 0x0008a80013117984 */ /* 0x000ee80000000800 */
[----:B------:R-:W-:Y:S04]  /*0f50*/  LDS R3, [R12+0x6c] ;  /* 0x00006c000c037984 */ /* 0x000fe80000000800 */
[----:B------:R-:W4:Y:S04]  /*0f60*/  LDS R22, [R19+0x6c] ;  /* 0x00006c0013167984 */ /* 0x000f280000000800 */
[----:B------:R-:W5:Y:S04]  /*0f70*/  LDS R14, [R19+0x8ac] ;  /* 0x0008ac00130e7984 */ /* 0x000f680000000800 */
[----:B------:R-:W-:Y:S04]  /*0f80*/  LDS R4, [R12+0x70] ;  /* 0x000070000c047984 */ /* 0x000fe80000000800 */
[----:B------:R-:W5:Y:S01]  /*0f90*/  LDS R15, [R19+0x70] ;  /* 0x00007000130f7984 */ /* 0x000f620000000800 */
[C---:B0-----:R-:W-:Y:S01]  /*0fa0*/  FFMA R23, R16.reuse, R23, R29 ;  /* 0x0000001710177223 */ /* 0x041fe2000000001d */
[----:B-1----:R-:W-:-:S02]  /*0fb0*/  FFMA R24, R16, R21, R24 ;  /* 0x0000001510187223 */ /* 0x002fc40000000018 */
[----:B------:R-:W-:Y:S01]  /*0fc0*/  LDS R21, [R12+0x74] ;  /* 0x000074000c157984 */ /* 0x000fe20000000800 */
[C---:B--2---:R-:W-:Y:S01]  /*0fd0*/  FFMA R16, R20.reuse, R25, R23 ;  /* 0x0000001914107223 */ /* 0x044fe20000000017 */
[----:B---3--:R-:W-:Y:S02]  /*0fe0*/  FFMA R24, R20, R17, R24 ;  /* 0x0000001114187223 */ /* 0x008fe40000000018 */
[----:B------:R-:W0:Y:S04]  /*0ff0*/  LDS R17, [R19+0x8b0] ;  /* 0x0008b00013117984 */ /* 0x000e280000000800 */
[----:B------:R-:W1:Y:S01]  /*1000*/  LDS R20, [R19+0x8b4] ;  /* 0x0008b40013147984 */ /* 0x000e620000000800 */
[----:B----4-:R-:W-:-:S03]  /*1010*/  FFMA R23, R3, R22, R16 ;  /* 0x0000001603177223 */ /* 0x010fc60000000010 */
[----:B------:R-:W2:Y:S01]  /*1020*/  LDS R16, [R19+0x74] ;  /* 0x0000740013107984 */ /* 0x000ea20000000800 */
[----:B-----5:R-:W-:-:S03]  /*1030*/  FFMA R25, R3, R14, R24 ;  /* 0x0000000e03197223 */ /* 0x020fc60000000018 */
[----:B------:R-:W-:Y:S04]  /*1040*/  LDS R3, [R12+0x78] ;  /* 0x000078000c037984 */ /* 0x000fe80000000800 */
[----:B------:R-:W3:Y:S01]  /*1050*/  LDS R22, [R19+0x78] ;  /* 0x0000780013167984 */ /* 0x000ee20000000800 */
[----:B------:R-:W-:-:S03]  /*1060*/  FFMA R28, R4, R15, R23 ;  /* 0x0000000f041c7223 */ /* 0x000fc60000000017 */
[----:B------:R-:W4:Y:S04]  /*1070*/  LDS R14, [R19+0x8b8] ;  /* 0x0008b800130e7984 */ /* 0x000f280000000800 */
[----:B------:R-:W5:Y:S04]  /*1080*/  LDS R15, [R12+0x7c] ;  /* 0x00007c000c0f7984 */ /* 0x000f680000000800 */
[----:B------:R-:W5:Y:S01]  /*1090*/  LDS R24, [R19+0x8bc] ;  /* 0x0008bc0013187984 */ /* 0x000f620000000800 */
[----:B0-----:R-:W-:-:S04]  /*10a0*/  FFMA R17, R4, R17, R25 ;  /* 0x0000001104117223 */ /* 0x001fc80000000019 */
[C---:B-1----:R-:W-:Y:S01]  /*10b0*/  FFMA R17, R21.reuse, R20, R17 ;  /* 0x0000001415117223 */ /* 0x042fe20000000011 */
[----:B--2---:R-:W-:-:S04]  /*10c0*/  FFMA R16, R21, R16, R28 ;  /* 0x0000001015107223 */ /* 0x004fc8000000001c */
[C---:B---3--:R-:W-:Y:S01]  /*10d0*/  FFMA R16, R3.reuse, R22, R16 ;  /* 0x0000001603107223 */ /* 0x048fe20000000010 */
[----:B----4-:R-:W-:-:S03]  /*10e0*/  FFMA R17, R3, R14, R17 ;  /* 0x0000000e03117223 */ /* 0x010fc60000000011 */
[C---:B-----5:R-:W-:Y:S01]  /*10f0*/  FFMA R3, R15.reuse, R26, R16 ;  /* 0x0000001a0f037223 */ /* 0x060fe20000000010 */
[----:B------:R-:W-:Y:S01]  /*1100*/  FFMA R4, R15, R24, R17 ;  /* 0x000000180f047223 */ /* 0x000fe20000000011 */
[----:B------:R-:W-:Y:S06]  /*1110*/  BRA `(.L_x_8) ;  /* 0x0000001400347947 */ /* 0x000fec0003800000 */
.L_x_10:
[----:B------:R-:W-:-:S13]  /*1120*/  ISETP.GE.U32.AND P0, PT, R7, R10, PT ;  /* 0x0000000a0700720c */ /* 0x000fda0003f06070 */
[----:B------:R-:W-:Y:S05]  /*1130*/  @P0 BRA `(.L_x_8) ;  /* 0x00000014002c0947 */ /* 0x000fea0003800000 */
[----:B------:R-:W-:Y:S04]  /*1140*/  LDS R16, [R12] ;  /* 0x000000000c107984 */ /* 0x000fe80000000800 */
[----:B------:R-:W2:Y:S04]  /*1150*/  LDS R15, [R19] ;  /* 0x00000000130f7984 */ /* 0x000ea80000000800 */
[----:B------:R-:W-:Y:S04]  /*1160*/  LDS R20, [R12+0x4] ;  /* 0x000004000c147984 */ /* 0x000fe80000000800 */
[----:B------:R-:W3:Y:S04]  /*1170*/  LDS R17, [R19+0x4] ;  /* 0x0000040013117984 */ /* 0x000ee80000000800 */
[----:B------:R-:W-:Y:S04]  /*1180*/  LDS R21, [R12+0x8] ;  /* 0x000008000c157984 */ /* 0x000fe80000000800 */
[----:B------:R-:W4:Y:S04]  /*1190*/  LDS R22, [R19+0x8] ;  /* 0x0000080013167984 */ /* 0x000f280000000800 */
[----:B-1----:R-:W-:Y:S04]  /*11a0*/  LDS R24, [R12+0xc] ;  /* 0x00000c000c187984 */ /* 0x002fe80000000800 */
[----:B------:R-:W1:Y:S04]  /*11b0*/  LDS R23, [R19+0xc] ;  /* 0x00000c0013177984 */ /* 0x000e680000000800 */
[----:B0-----:R-:W-:Y:S04]  /*11c0*/  LDS R14, [R12+0x10] ;  /* 0x000010000c0e7984 */ /* 0x001fe80000000800 */
[----:B------:R-:W0:Y:S01]  /*11d0*/  LDS R25, [R19+0x10] ;  /* 0x0000100013197984 */ /* 0x000e220000000800 */
[----:B--2---:R-:W-:-:S03]  /*11e0*/  FFMA R3, R16, R15, R3 ;  /* 0x0000000f10037223 */ /* 0x004fc60000000003 */
[----:B------:R-:W-:Y:S04]  /*11f0*/  LDS R15, [R12+0x14] ;  /* 0x000014000c0f7984 */ /* 0x000fe80000000800 */
[----:B------:R-:W2:Y:S01]  /*1200*/  LDS R16, [R19+0x14] ;  /* 0x0000140013107984 */ /* 0x000ea20000000800 */
[----:B---3--:R-:W-:-:S03]  /*1210*/  FFMA R26, R20, R17, R3 ;  /* 0x00000011141a7223 */ /* 0x008fc60000000003 */
[----:B------:R-:W-:Y:S04]  /*1220*/  LDS R17, [R12+0x18] ;  /* 0x000018000c117984 */ /* 0x000fe80000000800 */
[----:B------:R-:W3:Y:S01]  /*1230*/  LDS R20, [R19+0x18] ;  /* 0x0000180013147984 */ /* 0x000ee20000000800 */
[----:B----4-:R-:W-:-:S03]  /*1240*/  FFMA R3, R21, R22, R26 ;  /* 0x0000001615037223 */ /* 0x010fc6000000001a */
[----:B------:R-:W-:Y:S04]  /*1250*/  LDS R21, [R12+0x1c] ;  /* 0x00001c000c157984 */ /* 0x000fe80000000800 */
[----:B------:R-:W4:Y:S01]  /*1260*/  LDS R22, [R19+0x1c] ;  /* 0x00001c0013167984 */ /* 0x000f220000000800 */
[----:B-1----:R-:W-:-:S03]  /*1270*/  FFMA R3, R24, R23, R3 ;  /* 0x0000001718037223 */ /* 0x002fc60000000003 */
[----:B------:R-:W-:Y:S04]  /*1280*/  LDS R23, [R12+0x20] ;  /* 0x000020000c177984 */ /* 0x000fe80000000800 */
[----:B------:R-:W1:Y:S01]  /*1290*/  LDS R24, [R19+0x20] ;  /* 0x0000200013187984 */ /* 0x000e620000000800 */
[----:B0-----:R-:W-:-:S03]  /*12a0*/  FFMA R26, R14, R25, R3 ;  /* 0x000000190e1a7223 */ /* 0x001fc60000000003 */
[----:B------:R-:W-:Y:S04]  /*12b0*/  LDS R3, [R12+0x24] ;  /* 0x000024000c037984 */ /* 0x000fe80000000800 */
        /* <DEDUP_REMOVED lines=67> */
[----:B----4-:R-:W-:-:S04]  /*16f0*/  FFMA R22, R22, R21, R17 ;  /* 0x0000001516167223 */ /* 0x010fc80000000011 */
[----:B-1----:R-:W-:-:S04]  /*1700*/  FFMA R22, R23, R24, R22 ;  /* 0x0000001817167223 */ /* 0x002fc80000000016 */
[----:B0-----:R-:W-:-:S04]  /*1710*/  FFMA R14, R3, R14, R22 ;  /* 0x0000000e030e7223 */ /* 0x001fc80000000016 */
[----:B--2---:R-:W-:-:S04]  /*1720*/  FFMA R14, R15, R16, R14 ;  /* 0x000000100f0e7223 */ /* 0x004fc8000000000e */
[----:B---3--:R-:W-:Y:S01]  /*1730*/  FFMA R3, R25, R20, R14 ;  /* 0x0000001419037223 */ /* 0x008fe2000000000e */
[----:B------:R-:W-:Y:S06]  /*1740*/  BRA `(.L_x_8) ;  /* 0x0000000c00a87947 */ /* 0x000fec0003800000 */
.L_x_9:
[----:B------:R-:W-:-:S13]  /*1750*/  ISETP.GE.U32.AND P0, PT, R15, R10, PT ;  /* 0x0000000a0f00720c */ /* 0x000fda0003f06070 */
[----:B------:R-:W-:Y:S05]  /*1760*/  @P0 BRA `(.L_x_11) ;  /* 0x0000000800100947 */ /* 0x000fea0003800000 */
[----:B------:R-:W-:Y:S01]  /*1770*/  UISETP.GE.U32.AND UP2, UPT, UR8, 0x7, UPT ;  /* 0x000000070800788c */ /* 0x000fe2000bf46070 */
[----:B------:R-:W-:Y:S01]  /*1780*/  LEA R15, R7, R7, 0x5 ;  /* 0x00000007070f7211 */ /* 0x000fe200078e28ff */
[----:B------:R-:W-:Y:S01]  /*1790*/  UISETP.NE.AND UP1, UPT, UR17, URZ, UPT ;  /* 0x000000ff1100728c */ /* 0x000fe2000bf25270 */
[----:B0-----:R-:W-:-:S06]  /*17a0*/  MOV R14, R8 ;  /* 0x00000008000e7202 */ /* 0x001fcc0000000f00 */
[----:B------:R-:W-:Y:S05]  /*17b0*/  BRA.U !UP2, `(.L_x_12) ;  /* 0x000000010ae07547 */ /* 0x000fea000b800000 */
[----:B------:R-:W0:Y:S01]  /*17c0*/  S2UR UR10, SR_CgaCtaId ;  /* 0x00000000000a79c3 */ /* 0x000e220000008800 */
[----:B------:R-:W-:Y:S01]  /*17d0*/  UMOV UR6, 0x400 ;  /* 0x0000040000067882 */ /* 0x000fe20000000000 */
[----:B------:R-:W-:Y:S01]  /*17e0*/  UIMAD UR9, UR4, -0x20, UR13 ;  /* 0xffffffe0040978a4 */ /* 0x000fe2000f8e020d */
[----:B------:R-:W-:Y:S01]  /*17f0*/  MOV R14, R8 ;  /* 0x00000008000e7202 */ /* 0x000fe20000000f00 */
[----:B------:R-:W-:Y:S02]  /*1800*/  UIADD3 UR12, UPT, UPT, UR6, 0x1080, URZ ;  /* 0x00001080060c7890 */ /* 0x000fe4000fffe0ff */
[----:B------:R-:W-:Y:S02]  /*1810*/  UIADD3 UR9, UPT, UPT, -UR17, UR9, URZ ;  /* 0x0000000911097290 */ /* 0x000fe4000fffe1ff */
[----:B0-----:R-:W-:Y:S02]  /*1820*/  ULEA UR11, UR10, UR6, 0x18 ;  /* 0x000000060a0b7291 */ /* 0x001fe4000f8ec0ff */
[----:B------:R-:W-:Y:S01]  /*1830*/  ULEA UR12, UR10, UR12, 0x18 ;  /* 0x0000000c0a0c7291 */ /* 0x000fe2000f8ec0ff */
[----:B------:R-:W-:-:S11]  /*1840*/  UMOV UR6, URZ ;  /* 0x000000ff00067c82 */ /* 0x000fd60008000000 */
.L_x_13:
[C---:B------:R-:W-:Y:S01]  /*1850*/  LEA R17, R14.reuse, UR11, 0x2 ;  /* 0x0000000b0e117c11 */ /* 0x040fe2000f8e10ff */
[----:B------:R-:W-:Y:S01]  /*1860*/  UIADD3 UR6, UPT, UPT, UR6, 0x8, URZ ;  /* 0x0000000806067890 */ /* 0x000fe2000fffe0ff */
[C---:B------:R-:W-:Y:S02]  /*1870*/  LEA R16, R15.reuse, UR12, 0x2 ;  /* 0x0000000c0f107c11 */ /* 0x040fe4000f8e10ff */
[----:B------:R-:W-:Y:S01]  /*1880*/  IADD3 R14, PT, PT, R14, 0x8, RZ ;  /* 0x000000080e0e7810 */ /* 0x000fe20007ffe0ff */
[----:B------:R-:W-:Y:S01]  /*1890*/  LDS R22, [R17] ;  /* 0x0000000011167984 */ /* 0x000fe20000000800 */
[----:B------:R-:W-:Y:S01]  /*18a0*/  UISETP.NE.AND UP2, UPT, UR6, UR9, UPT ;  /* 0x000000090600728c */ /* 0x000fe2000bf45270 */
[----:B------:R-:W-:Y:S02]  /*18b0*/  IADD3 R15, PT, PT, R15, 0x8, RZ ;  /* 0x000000080f0f7810 */ /* 0x000fe40007ffe0ff */
[----:B------:R-:W0:Y:S04]  /*18c0*/  LDS R21, [R16] ;  /* 0x0000000010157984 */ /* 0x000e280000000800 */
[----:B------:R-:W2:Y:S04]  /*18d0*/  LDS R23, [R16+0x840] ;  /* 0x0008400010177984 */ /* 0x000ea80000000800 */
[----:B------:R-:W-:Y:S04]  /*18e0*/  LDS R20, [R17+0x4] ;  /* 0x0000040011147984 */ /* 0x000fe80000000800 */
[----:B-1----:R-:W1:Y:S04]  /*18f0*/  LDS R24, [R16+0x4] ;  /* 0x0000040010187984 */ /* 0x002e680000000800 */
[----:B------:R-:W-:Y:S04]  /*1900*/  LDS R25, [R16+0x8] ;  /* 0x0000080010197984 */ /* 0x000fe80000000800 */
[----:B------:R-:W-:Y:S04]  /*1910*/  LDS R26, [R16+0x10] ;  /* 0x00001000101a7984 */ /* 0x000fe80000000800 */
[----:B------:R-:W-:Y:S01]  /*1920*/  LDS R28, [R16+0x18] ;  /* 0x00001800101c7984 */ /* 0x000fe20000000800 */
[----:B0-----:R-:W-:-:S03]  /*1930*/  FFMA R21, R22, R21, R3 ;  /* 0x0000001516157223 */ /* 0x001fc60000000003 */
[----:B------:R-:W0:Y:S01]  /*1940*/  LDS R3, [R17+0x8] ;  /* 0x0000080011037984 */ /* 0x000e220000000800 */
[----:B--2---:R-:W-:-:S03]  /*1950*/  FFMA R23, R22, R23, R4 ;  /* 0x0000001716177223 */ /* 0x004fc60000000004 */
[----:B------:R-:W2:Y:S04]  /*1960*/  LDS R22, [R16+0x844] ;  /* 0x0008440010167984 */ /* 0x000ea80000000800 */
[----:B------:R-:W3:Y:S01]  /*1970*/  LDS R4, [R16+0x848] ;  /* 0x0008480010047984 */ /* 0x000ee20000000800 */
[----:B-1----:R-:W-:-:S03]  /*1980*/  FFMA R24, R20, R24, R21 ;  /* 0x0000001814187223 */ /* 0x002fc60000000015 */
[----:B------:R-:W-:Y:S01]  /*1990*/  LDS R21, [R17+0xc] ;  /* 0x00000c0011157984 */ /* 0x000fe20000000800 */
[C---:B0-----:R-:W-:Y:S01]  /*19a0*/  FFMA R24, R3.reuse, R25, R24 ;  /* 0x0000001903187223 */ /* 0x041fe20000000018 */
[----:B--2---:R-:W-:Y:S02]  /*19b0*/  FFMA R23, R20, R22, R23 ;  /* 0x0000001614177223 */ /* 0x004fe40000000017 */
[----:B------:R-:W0:Y:S02]  /*19c0*/  LDS R20, [R16+0xc] ;  /* 0x00000c0010147984 */ /* 0x000e240000000800 */
[----:B---3--:R-:W-:Y:S02]  /*19d0*/  FFMA R23, R3, R4, R23 ;  /* 0x0000000403177223 */ /* 0x008fe40000000017 */
[----:B------:R-:W1:Y:S04]  /*19e0*/  LDS R22, [R16+0x84c] ;  /* 0x00084c0010167984 */ /* 0x000e680000000800 */
[----:B------:R-:W2:Y:S04]  /*19f0*/  LDS R4, [R17+0x10] ;  /* 0x0000100011047984 */ /* 0x000ea80000000800 */
[----:B------:R-:W3:Y:S01]  /*1a00*/  LDS R3, [R16+0x850] ;  /* 0x0008500010037984 */ /* 0x000ee20000000800 */
[----:B0-----:R-:W-:-:S03]  /*1a10*/  FFMA R25, R21, R20, R24 ;  /* 0x0000001415197223 */ /* 0x001fc60000000018 */
[----:B------:R-:W-:Y:S01]  /*1a20*/  LDS R24, [R16+0x854] ;  /* 0x0008540010187984 */ /* 0x000fe20000000800 */
[----:B-1----:R-:W-:-:S03]  /*1a30*/  FFMA R23, R21, R22, R23 ;  /* 0x0000001615177223 */ /* 0x002fc60000000017 */
[----:B------:R-:W0:Y:S01]  /*1a40*/  LDS R21, [R17+0x14] ;  /* 0x0000140011157984 */ /* 0x000e220000000800 */
[----:B--2---:R-:W-:-:S03]  /*1a50*/  FFMA R20, R4, R26, R25 ;  /* 0x0000001a04147223 */ /* 0x004fc60000000019 */
[----:B------:R-:W1:Y:S01]  /*1a60*/  LDS R22, [R16+0x14] ;  /* 0x0000140010167984 */ /* 0x000e620000000800 */
[----:B---3--:R-:W-:-:S03]  /*1a70*/  FFMA R27, R4, R3, R23 ;  /* 0x00000003041b7223 */ /* 0x008fc60000000017 */
[----:B------:R-:W2:Y:S04]  /*1a80*/  LDS R3, [R17+0x18] ;  /* 0x0000180011037984 */ /* 0x000ea80000000800 */
[----:B------:R-:W3:Y:S04]  /*1a90*/  LDS R26, [R16+0x858] ;  /* 0x00085800101a7984 */ /* 0x000ee80000000800 */
[----:B------:R-:W-:Y:S04]  /*1aa0*/  LDS R4, [R17+0x1c] ;  /* 0x00001c0011047984 */ /* 0x000fe80000000800 */
[----:B------:R-:W4:Y:S04]  /*1ab0*/  LDS R25, [R16+0x1c] ;  /* 0x00001c0010197984 */ /* 0x000f280000000800 */
[----:B------:R-:W5:Y:S01]  /*1ac0*/  LDS R23, [R16+0x85c] ;  /* 0x00085c0010177984 */ /* 0x000f620000000800 */
[C---:B0-----:R-:W-:Y:S01]  /*1ad0*/  FFMA R27, R21.reuse, R24, R27 ;  /* 0x00000018151b7223 */ /* 0x041fe2000000001b */
[----:B-1----:R-:W-:-:S04]  /*1ae0*/  FFMA R20, R21, R22, R20 ;  /* 0x0000001615147223 */ /* 0x002fc80000000014 */
[C---:B--2---:R-:W-:Y:S01]  /*1af0*/  FFMA R21, R3.reuse, R28, R20 ;  /* 0x0000001c03157223 */ /* 0x044fe20000000014 */
[----:B---3--:R-:W-:-:S03]  /*1b00*/  FFMA R26, R3, R26, R27 ;  /* 0x0000001a031a7223 */ /* 0x008fc6000000001b */
[C---:B----4-:R-:W-:Y:S01]  /*1b10*/  FFMA R3, R4.reuse, R25, R21 ;  /* 0x0000001904037223 */ /* 0x050fe20000000015 */
[----:B-----5:R-:W-:Y:S01]  /*1b20*/  FFMA R4, R4, R23, R26 ;  /* 0x0000001704047223 */ /* 0x020fe2000000001a */
[----:B------:R-:W-:Y:S06]  /*1b30*/  BRA.U UP2, `(.L_x_13) ;  /* 0xfffffffd02447547 */ /* 0x000fec000b83ffff */
.L_x_12:
[----:B------:R-:W-:Y:S05]  /*1b40*/  BRA.U !UP1, `(.L_x_8) ;  /* 0x0000000909a87547 */ /* 0x000fea000b800000 */
[----:B------:R-:W-:Y:S02]  /*1b50*/  UISETP.GE.U32.AND UP1, UPT, UR17, 0x4, UPT ;  /* 0x000000041100788c */ /* 0x000fe4000bf26070 */
[----:B------:R-:W-:-:S07]  /*1b60*/  UISETP.NE.AND UP2, UPT, UR16, URZ, UPT ;  /* 0x000000ff1000728c */ /* 0x000fce000bf45270 */
[----:B------:R-:W-:Y:S05]  /*1b70*/  BRA.U !UP1, `(.L_x_14) ;  /* 0x0000000109747547 */ /* 0x000fea000b800000 */
[----:B------:R-:W0:Y:S01]  /*1b80*/  S2UR UR9, SR_CgaCtaId ;  /* 0x00000000000979c3 */ /* 0x000e220000008800 */
[----:B------:R-:W-:Y:S02]  /*1b90*/  UMOV UR6, 0x400 ;  /* 0x0000040000067882 */ /* 0x000fe40000000000 */
[----:B------:R-:W-:Y:S02]  /*1ba0*/  UIADD3 UR10, UPT, UPT, UR6, 0x1080, URZ ;  /* 0x00001080060a7890 */ /* 0x000fe4000fffe0ff */
[----:B0-----:R-:W-:Y:S02]  /*1bb0*/  ULEA UR6, UR9, UR6, 0x18 ;  /* 0x0000000609067291 */ /* 0x001fe4000f8ec0ff */
[----:B------:R-:W-:-:S04]  /*1bc0*/  ULEA UR10, UR9, UR10, 0x18 ;  /* 0x0000000a090a7291 */ /* 0x000fc8000f8ec0ff */
[C---:B------:R-:W-:Y:S02]  /*1bd0*/  LEA R20, R14.reuse, UR6, 0x2 ;  /* 0x000000060e147c11 */ /* 0x040fe4000f8e10ff */
[C---:B------:R-:W-:Y:S02]  /*1be0*/  LEA R17, R15.reuse, UR10, 0x2 ;  /* 0x0000000a0f117c11 */ /* 0x040fe4000f8e10ff */
[----:B------:R-:W-:Y:S01]  /*1bf0*/  IADD3 R14, PT, PT, R14, 0x4, RZ ;  /* 0x000000040e0e7810 */ /* 0x000fe20007ffe0ff */
[----:B------:R-:W-:Y:S01]  /*1c00*/  LDS R22, [R20] ;  /* 0x0000000014167984 */ /* 0x000fe20000000800 */
[----:B------:R-:W-:-:S03]  /*1c10*/  IADD3 R15, PT, PT, R15, 0x4, RZ ;  /* 0x000000040f0f7810 */ /* 0x000fc60007ffe0ff */
        /* <DEDUP_REMOVED lines=13> */
[----:B------:R-:W1:Y:S01]  /*1cf0*/  LDS R4, [R20+0xc] ;  /* 0x00000c0014047984 */ /* 0x000e620000000800 */
[----:B0-----:R-:W-:-:S04]  /*1d00*/  FFMA R3, R16, R3, R21 ;  /* 0x0000000310037223 */ /* 0x001fc80000000015 */
[C---:B--2---:R-:W-:Y:S01]  /*1d10*/  FFMA R3, R22.reuse, R25, R3 ;  /* 0x0000001916037223 */ /* 0x044fe20000000003 */
[----:B---3--:R-:W-:-:S03]  /*1d20*/  FFMA R24, R22, R23, R24 ;  /* 0x0000001716187223 */ /* 0x008fc60000000018 */
[C---:B-1----:R-:W-:Y:S01]  /*1d30*/  FFMA R3, R4.reuse, R29, R3 ;  /* 0x0000001d04037223 */ /* 0x042fe20000000003 */
[----:B------:R-:W-:-:S07]  /*1d40*/  FFMA R4, R4, R27, R24 ;  /* 0x0000001b04047223 */ /* 0x000fce0000000018 */
.L_x_14:
[----:B------:R-:W-:Y:S05]  /*1d50*/  BRA.U !UP2, `(.L_x_8) ;  /* 0x000000090a247547 */ /* 0x000fea000b800000 */
[----:B------:R-:W-:Y:S02]  /*1d60*/  UISETP.NE.AND UP1, UPT, UR16, 0x1, UPT ;  /* 0x000000011000788c */ /* 0x000fe4000bf25270 */
[----:B------:R-:W-:-:S04]  /*1d70*/  ULOP3.LUT UR6, UR13, 0x1, URZ, 0xc0, !UPT ;  /* 0x000000010d067892 */ /* 0x000fc8000f8ec0ff */
[----:B------:R-:W-:-:S03]  /*1d80*/  UISETP.NE.U32.AND UP2, UPT, UR6, 0x1, UPT ;  /* 0x000000010600788c */ /* 0x000fc6000bf45070 */
[----:B------:R-:W-:Y:S08]  /*1d90*/  BRA.U !UP1, `(.L_x_15) ;  /* 0x00000001094c7547 */ /* 0x000ff0000b800000 */
        /* <DEDUP_REMOVED lines=14> */
[----:B------:R-:W3:Y:S01]  /*1e80*/  LDS R25, [R17+0x844] ;  /* 0x0008440011197984 */ /* 0x000ee20000000800 */
[C---:B0-----:R-:W-:Y:S01]  /*1e90*/  FFMA R3, R20.reuse, R21, R3 ;  /* 0x0000001514037223 */ /* 0x041fe20000000003 */
[----:B--2---:R-:W-:-:S03]  /*1ea0*/  FFMA R4, R20, R23, R4 ;  /* 0x0000001714047223 */ /* 0x004fc60000000004 */
[C---:B-1----:R-:W-:Y:S01]  /*1eb0*/  FFMA R3, R22.reuse, R24, R3 ;  /* 0x0000001816037223 */ /* 0x042fe20000000003 */
[----:B---3--:R-:W-:-:S07]  /*1ec0*/  FFMA R4, R22, R25, R4 ;  /* 0x0000001916047223 */ /* 0x008fce0000000004 */
.L_x_15:
[----:B------:R-:W-:Y:S05]  /*1ed0*/  BRA.U UP2, `(.L_x_8) ;  /* 0x0000000502c47547 */ /* 0x000fea000b800000 */
[----:B------:R-:W0:Y:S01]  /*1ee0*/  S2UR UR9, SR_CgaCtaId ;  /* 0x00000000000979c3 */ /* 0x000e220000008800 */
[----:B------:R-:W-:Y:S02]  /*1ef0*/  UMOV UR6, 0x400 ;  /* 0x0000040000067882 */ /* 0x000fe40000000000 */
[----:B------:R-:W-:Y:S02]  /*1f00*/  UIADD3 UR10, UPT, UPT, UR6, 0x1080, URZ ;  /* 0x00001080060a7890 */ /* 0x000fe4000fffe0ff */
[----:B0-----:R-:W-:Y:S02]  /*1f10*/  ULEA UR6, UR9, UR6, 0x18 ;  /* 0x0000000609067291 */ /* 0x001fe4000f8ec0ff */
[----:B------:R-:W-:-:S04]  /*1f20*/  ULEA UR10, UR9, UR10, 0x18 ;  /* 0x0000000a090a7291 */ /* 0x000fc8000f8ec0ff */
[----:B------:R-:W-:Y:S02]  /*1f30*/  LEA R14, R14, UR6, 0x2 ;  /* 0x000000060e0e7c11 */ /* 0x000fe4000f8e10ff */
[----:B------:R-:W-:-:S04]  /*1f40*/  LEA R15, R15, UR10, 0x2 ;  /* 0x0000000a0f0f7c11 */ /* 0x000fc8000f8e10ff */
[----:B------:R-:W-:Y:S04]  /*1f50*/  LDS R14, [R14] ;  /* 0x000000000e0e7984 */ /* 0x000fe80000000800 */
[----:B------:R-:W0:Y:S04]  /*1f60*/  LDS R16, [R15] ;  /* 0x000000000f107984 */ /* 0x000e280000000800 */
[----:B------:R-:W2:Y:S01]  /*1f70*/  LDS R17, [R15+0x840] ;  /* 0x000840000f117984 */ /* 0x000ea20000000800 */
[C---:B0-----:R-:W-:Y:S01]  /*1f80*/  FFMA R3, R14.reuse, R16, R3 ;  /* 0x000000100e037223 */ /* 0x041fe20000000003 */
[----:B--2---:R-:W-:Y:S01]  /*1f90*/  FFMA R4, R14, R17, R4 ;  /* 0x000000110e047223 */ /* 0x004fe20000000004 */
[----:B------:R-:W-:Y:S06]  /*1fa0*/  BRA `(.L_x_8) ;  /* 0x0000000400907947 */ /* 0x000fec0003800000 */
.L_x_11:
[----:B------:R-:W-:-:S04]  /*1fb0*/  ISETP.NE.AND P0, PT, R20, RZ, PT ;  /* 0x000000ff1400720c */ /* 0x000fc80003f05270 */
[----:B------:R-:W-:-:S13]  /*1fc0*/  ISETP.GE.U32.OR P0, PT, R7, R10, !P0 ;  /* 0x0000000a0700720c */ /* 0x000fda0004706470 */
[----:B------:R-:W-:Y:S05]  /*1fd0*/  @P0 BRA `(.L_x_8) ;  /* 0x0000000400840947 */ /* 0x000fea0003800000 */
[----:B------:R-:W-:Y:S01]  /*1fe0*/  UISETP.GE.U32.AND UP2, UPT, UR8, 0x7, UPT ;  /* 0x000000070800788c */ /* 0x000fe2000bf46070 */
[----:B0-----:R-:W-:Y:S01]  /*1ff0*/  LEA R14, R7, R7, 0x5 ;  /* 0x00000007070e7211 */ /* 0x001fe200078e28ff */
[----:B------:R-:W-:Y:S01]  /*2000*/  UISETP.NE.AND UP1, UPT, UR17, URZ, UPT ;  /* 0x000000ff1100728c */ /* 0x000fe2000bf25270 */
[----:B------:R-:W-:-:S06]  /*2010*/  MOV R15, R8 ;  /* 0x00000008000f7202 */ /* 0x000fcc0000000f00 */
[----:B------:R-:W-:Y:S05]  /*2020*/  BRA.U !UP2, `(.L_x_16) ;  /* 0x000000010a907547 */ /* 0x000fea000b800000 */
[----:B------:R-:W-:Y:S01]  /*2030*/  ULEA UR6, UR4, UR17, 0x5 ;  /* 0x0000001104067291 */ /* 0x000fe2000f8e28ff */
[----:B------:R-:W-:Y:S02]  /*2040*/  IADD3 R17, PT, PT, R19, 0x10, RZ ;  /* 0x0000001013117810 */ /* 0x000fe40007ffe0ff */
[----:B------:R-:W-:Y:S01]  /*2050*/  IADD3 R16, PT, PT, R12, 0x10, RZ ;  /* 0x000000100c107810 */ /* 0x000fe20007ffe0ff */
[----:B------:R-:W-:Y:S01]  /*2060*/  UIADD3 UR6, UPT, UPT, -UR13, UR6, URZ ;  /* 0x000000060d067290 */ /* 0x000fe2000fffe1ff */
[----:B------:R-:W-:-:S11]  /*2070*/  MOV R15, R8 ;  /* 0x00000008000f7202 */ /* 0x000fd60000000f00 */
.L_x_17:
[----:B------:R-:W-:Y:S01]  /*2080*/  LDS R22, [R16+-0x10] ;  /* 0xfffff00010167984 */ /* 0x000fe20000000800 */
[----:B------:R-:W-:Y:S01]  /*2090*/  UIADD3 UR6, UPT, UPT, UR6, 0x8, URZ ;  /* 0x0000000806067890 */ /* 0x000fe2000fffe0ff */
[----:B------:R-:W-:Y:S02]  /*20a0*/  IADD3 R15, PT, PT, R15, 0x8, RZ ;  /* 0x000000080f0f7810 */ /* 0x000fe40007ffe0ff */
[----:B------:R-:W0:Y:S01]  /*20b0*/  LDS R23, [R17+-0x10] ;  /* 0xfffff00011177984 */ /* 0x000e220000000800 */
[----:B------:R-:W-:Y:S01]  /*20c0*/  UISETP.NE.AND UP2, UPT, UR6, URZ, UPT ;  /* 0x000000ff0600728c */ /* 0x000fe2000bf45270 */
[----:B------:R-:W-:Y:S02]  /*20d0*/  IADD3 R14, PT, PT, R14, 0x8, RZ ;  /* 0x000000080e0e7810 */ /* 0x000fe40007ffe0ff */
[----:B-1----:R-:W-:Y:S04]  /*20e0*/  LDS R24, [R16+-0xc] ;  /* 0xfffff40010187984 */ /* 0x002fe80000000800 */
[----:B------:R-:W1:Y:S04]  /*20f0*/  LDS R25, [R17+-0xc] ;  /* 0xfffff40011197984 */ /* 0x000e680000000800 */
[----:B------:R-:W-:Y:S04]  /*2100*/  LDS R20, [R16+-0x8] ;  /* 0xfffff80010147984 */ /* 0x000fe80000000800 */
[----:B------:R-:W2:Y:S01]  /*2110*/  LDS R21, [R17+-0x8] ;  /* 0xfffff80011157984 */ /* 0x000ea20000000800 */
[----:B0-----:R-:W-:-:S03]  /*2120*/  FFMA R23, R22, R23, R3 ;  /* 0x0000001716177223 */ /* 0x001fc60000000003 */
[----:B------:R-:W-:Y:S04]  /*2130*/  LDS R3, [R16+-0x4] ;  /* 0xfffffc0010037984 */ /* 0x000fe80000000800 */
[----:B------:R-:W0:Y:S01]  /*2140*/  LDS R22, [R17+-0x4] ;  /* 0xfffffc0011167984 */ /* 0x000e220000000800 */
[----:B-1----:R-:W-:-:S03]  /*2150*/  FFMA R25, R24, R25, R23 ;  /* 0x0000001918197223 */ /* 0x002fc60000000017 */
[----:B------:R-:W-:Y:S04]  /*2160*/  LDS R23, [R16] ;  /* 0x0000000010177984 */ /* 0x000fe80000000800 */
[----:B------:R-:W1:Y:S01]  /*2170*/  LDS R24, [R17] ;  /* 0x0000000011187984 */ /* 0x000e620000000800 */
[----:B--2---:R-:W-:-:S03]  /*2180*/  FFMA R26, R20, R21, R25 ;  /* 0x00000015141a7223 */ /* 0x004fc60000000019 */
[----:B------:R-:W-:Y:S04]  /*2190*/  LDS R20, [R16+0x4] ;  /* 0x0000040010147984 */ /* 0x000fe80000000800 */
[----:B------:R-:W2:Y:S04]  /*21a0*/  LDS R21, [R17+0x4] ;  /* 0x0000040011157984 */ /* 0x000ea80000000800 */
[----:B------:R-:W-:Y:S01]  /*21b0*/  LDS R25, [R17+0x8] ;  /* 0x0000080011197984 */ /* 0x000fe20000000800 */
[----:B0-----:R-:W-:-:S03]  /*21c0*/  FFMA R22, R3, R22, R26 ;  /* 0x0000001603167223 */ /* 0x001fc6000000001a */
[----:B------:R-:W0:Y:S01]  /*21d0*/  LDS R3, [R16+0x8] ;  /* 0x0000080010037984 */ /* 0x000e220000000800 */
[----:B-1----:R-:W-:-:S03]  /*21e0*/  FFMA R23, R23, R24, R22 ;  /* 0x0000001817177223 */ /* 0x002fc60000000016 */
[----:B------:R1:W-:Y:S04]  /*21f0*/  LDS R22, [R16+0xc] ;  /* 0x00000c0010167984 */ /* 0x0003e80000000800 */
[----:B------:R3:W4:Y:S01]  /*2200*/  LDS R24, [R17+0xc] ;  /* 0x00000c0011187984 */ /* 0x0007220000000800 */
[----:B--2---:R-:W-:Y:S01]  /*2210*/  FFMA R20, R20, R21, R23 ;  /* 0x0000001514147223 */ /* 0x004fe20000000017 */
[----:B-1----:R-:W-:Y:S02]  /*2220*/  IADD3 R16, PT, PT, R16, 0x20, RZ ;  /* 0x0000002010107810 */ /* 0x002fe40007ffe0ff */
[----:B---3--:R-:W-:Y:S01]  /*2230*/  IADD3 R17, PT, PT, R17, 0x20, RZ ;  /* 0x0000002011117810 */ /* 0x008fe20007ffe0ff */
[----:B0-----:R-:W-:-:S04]  /*2240*/  FFMA R3, R3, R25, R20 ;  /* 0x0000001903037223 */ /* 0x001fc80000000014 */
[----:B----4-:R-:W-:Y:S01]  /*2250*/  FFMA R3, R22, R24, R3 ;  /* 0x0000001816037223 */ /* 0x010fe20000000003 */
[----:B------:R-:W-:Y:S06]  /*2260*/  BRA.U UP2, `(.L_x_17) ;  /* 0xfffffffd02847547 */ /* 0x000fec000b83ffff */
.L_x_16:
        /* <DEDUP_REMOVED lines=15> */
[----:B------:R-:W-:Y:S04]  /*2360*/  LDS R23, [R16+0x4] ;  /* 0x0000040010177984 */ /* 0x000fe80000000800 */
[----:B------:R-:W2:Y:S04]  /*2370*/  LDS R22, [R17+0x4] ;  /* 0x0000040011167984 */ /* 0x000ea80000000800 */
[----:B------:R-:W-:Y:S04]  /*2380*/  LDS R25, [R16+0x8] ;  /* 0x0000080010197984 */ /* 0x000fe80000000800 */
[----:B-1----:R-:W1:Y:S04]  /*2390*/  LDS R24, [R17+0x8] ;  /* 0x0000080011187984 */ /* 0x002e680000000800 */
[----:B------:R-:W-:Y:S04]  /*23a0*/  LDS R27, [R16+0xc] ;  /* 0x00000c00101b7984 */ /* 0x000fe80000000800 */
[----:B------:R-:W3:Y:S01]  /*23b0*/  LDS R26, [R17+0xc] ;  /* 0x00000c00111a7984 */ /* 0x000ee20000000800 */
[----:B0-----:R-:W-:-:S04]  /*23c0*/  FFMA R20, R20, R21, R3 ;  /* 0x0000001514147223 */ /* 0x001fc80000000003 */
[----:B--2---:R-:W-:-:S04]  /*23d0*/  FFMA R20, R23, R22, R20 ;  /* 0x0000001617147223 */ /* 0x004fc80000000014 */
[----:B-1----:R-:W-:-:S04]  /*23e0*/  FFMA R20, R25, R24, R20 ;  /* 0x0000001819147223 */ /* 0x002fc80000000014 */
[----:B---3--:R-:W-:-:S07]  /*23f0*/  FFMA R3, R27, R26, R20 ;  /* 0x0000001a1b037223 */ /* 0x008fce0000000014 */
.L_x_18:
        /* <DEDUP_REMOVED lines=17> */
[----:B------:R-:W2:Y:S01]  /*2510*/  LDS R23, [R17+0x4] ;  /* 0x0000040011177984 */ /* 0x000ea20000000800 */
[----:B0-----:R-:W-:-:S04]  /*2520*/  FFMA R3, R20, R21, R3 ;  /* 0x0000001514037223 */ /* 0x001fc80000000003 */
[----:B--2---:R-:W-:-:S07]  /*2530*/  FFMA R3, R22, R23, R3 ;  /* 0x0000001716037223 */ /* 0x004fce0000000003 */
.L_x_19:
[----:B------:R-:W-:Y:S05]  /*2540*/  BRA.U UP2, `(.L_x_8) ;  /* 0x0000000102287547 */ /* 0x000fea000b800000 */
[----:B------:R-:W0:Y:S01]  /*2550*/  S2UR UR9, SR_CgaCtaId ;  /* 0x00000000000979c3 */ /* 0x000e220000008800 */
[----:B------:R-:W-:Y:S02]  /*2560*/  UMOV UR6, 0x400 ;  /* 0x0000040000067882 */ /* 0x000fe40000000000 */
[----:B------:R-:W-:-:S04]  /*2570*/  UIADD3 UR10, UPT, UPT, UR6, 0x1080, URZ ;  /* 0x00001080060a7890 */ /* 0x000fc8000fffe0ff */
[----:B0-----:R-:W-:Y:S02]  /*2580*/  ULEA UR10, UR9, UR10, 0x18 ;  /* 0x0000000a090a7291 */ /* 0x001fe4000f8ec0ff */
[----:B------:R-:W-:-:S04]  /*2590*/  ULEA UR6, UR9, UR6, 0x18 ;  /* 0x0000000609067291 */ /* 0x000fc8000f8ec0ff */
[----:B------:R-:W-:Y:S02]  /*25a0*/  LEA R16, R14, UR10, 0x2 ;  /* 0x0000000a0e107c11 */ /* 0x000fe4000f8e10ff */
[----:B------:R-:W-:-:S04]  /*25b0*/  LEA R15, R15, UR6, 0x2 ;  /* 0x000000060f0f7c11 */ /* 0x000fc8000f8e10ff */
[----:B------:R-:W-:Y:S04]  /*25c0*/  LDS R16, [R16] ;  /* 0x0000000010107984 */ /* 0x000fe80000000800 */
[----:B------:R-:W0:Y:S02]  /*25d0*/  LDS R14, [R15] ;  /* 0x000000000f0e7984 */ /* 0x000e240000000800 */
[----:B0-----:R-:W-:-:S07]  /*25e0*/  FFMA R3, R14, R16, R3 ;  /* 0x000000100e037223 */ /* 0x001fce0000000003 */
.L_x_8:
[----:B------:R-:W-:Y:S05]  /*25f0*/  BSYNC.RECONVERGENT B0 ;  /* 0x0000000000007941 */ /* 0x000fea0003800200 */
.L_x_7:
[----:B------:R-:W-:Y:S01]  /*2600*/  UIADD3 UR4, UPT, UPT, UR4, 0x1, URZ ;  /* 0x0000000104047890 */ /* 0x000fe2000fffe0ff */
[----:B------:R-:W-:Y:S11]  /*2610*/  BRA.U !UP0, `(.L_x_20) ;  /* 0xffffffdd081c7547 */ /* 0x000ff6000b83ffff */
.L_x_0:
[----:B------:R-:W3:Y:S01]  /*2620*/  LDCU UR6, c[0x0][0x3a0] ;  /* 0x00007400ff0677ac */ /* 0x000ee20008000800 */
[----:B------:R-:W-:Y:S02]  /*2630*/  IADD3 R2, PT, PT, R7, R0, RZ ;  /* 0x0000000007027210 */ /* 0x000fe40007ffe0ff */
[----:B------:R-:W-:-:S04]  /*2640*/  IADD3 R5, PT, PT, R5, UR7, RZ ;  /* 0x0000000705057c10 */ /* 0x000fc8000fffe0ff */
[----:B------:R-:W-:-:S04]  /*2650*/  VIMNMX.U32 R0, PT, PT, R2, R5, !PT ;  /* 0x0000000502007248 */ /* 0x000fc80007fe0000 */
[----:B---3--:R-:W-:-:S13]  /*2660*/  ISETP.GE.U32.AND P0, PT, R0, UR6, PT ;  /* 0x0000000600007c0c */ /* 0x008fda000bf06070 */
[----:B------:R-:W-:Y:S05]  /*2670*/  @P0 EXIT ;  /* 0x000000000000094d */ /* 0x000fea0003800000 */
[----:B------:R-:W-:Y:S01]  /*2680*/  ISETP.GE.U32.AND P1, PT, R5, R2, PT ;  /* 0x000000020500720c */ /* 0x000fe20003f26070 */
[----:B------:R-:W3:Y:S01]  /*2690*/  LDC R0, c[0x0][0x3b0] ;  /* 0x0000ec00ff007b82 */ /* 0x000ee20000000800 */
[----:B------:R-:W-:-:S04]  /*26a0*/  IADD3 R8, PT, PT, R2, 0x10, RZ ;  /* 0x0000001002087810 */ /* 0x000fc80007ffe0ff */
[----:B------:R-:W-:-:S04]  /*26b0*/  ISETP.GE.U32.AND P0, PT, R5, R8, PT ;  /* 0x000000080500720c */ /* 0x000fc80003f06070 */
[----:B------:R-:W-:-:S03]  /*26c0*/  ISETP.GE.U32.OR P0, PT, R8, UR6, !P0 ;  /* 0x0000000608007c0c */ /* 0x000fc6000c706470 */
[----:B------:R-:W4:Y:S01]  /*26d0*/  @P1 LDC.64 R6, c[0x0][0x398] ;  /* 0x0000e600ff061b82 */ /* 0x000f220000000a00 */
[----:B---3--:R-:W-:-:S04]  /*26e0*/  IMAD R5, R2, R0, R5 ;  /* 0x0000000002057224 */ /* 0x008fc800078e0205 */
[----:B----4-:R-:W-:-:S05]  /*26f0*/  @P1 IMAD.WIDE.U32 R6, R5, 0x4, R6 ;  /* 0x0000000405061825 */ /* 0x010fca00078e0006 */
[----:B------:R3:W-:Y:S01]  /*2700*/  @P1 STG.E desc[UR14][R6.64], R3 ;  /* 0x0000000306001986 */ /* 0x0007e2000c10190e */
[----:B------:R-:W-:Y:S05]  /*2710*/  @P0 EXIT ;  /* 0x000000000000094d */ /* 0x000fea0003800000 */
[----:B---3--:R-:W3:Y:S01]  /*2720*/  LDC.64 R2, c[0x0][0x398] ;  /* 0x0000e600ff027b82 */ /* 0x008ee20000000a00 */
[----:B------:R-:W-:-:S05]  /*2730*/  LEA R5, R0, R5, 0x4 ;  /* 0x0000000500057211 */ /* 0x000fca00078e20ff */
[----:B---3--:R-:W-:-:S05]  /*2740*/  IMAD.WIDE.U32 R2, R5, 0x4, R2 ;  /* 0x0000000405027825 */ /* 0x008fca00078e0002 */
[----:B------:R-:W-:Y:S01]  /*2750*/  STG.E desc[UR14][R2.64], R4 ;  /* 0x0000000402007986 */ /* 0x000fe2000c10190e */
[----:B------:R-:W-:Y:S05]  /*2760*/  EXIT ;  /* 0x000000000000794d */ /* 0x000fea0003800000 */
.L_x_21:
[----:B------:R-:W-:-:S00]  /*2770*/  BRA `(.L_x_21) ;  /* 0xfffffffc00fc7947 */ /* 0x000fc0000383ffff */
[----:B------:R-:W-:-:S00]  /*2780*/  NOP ;  /* 0x0000000000007918 */ /* 0x000fc00000000000 */
[----:B------:R-:W-:-:S00]  /*2790*/  NOP ;  /* 0x0000000000007918 */ /* 0x000fc00000000000 */
[----:B------:R-:W-:-:S00]  /*27a0*/  NOP ;  /* 0x0000000000007918 */ /* 0x000fc00000000000 */
[----:B------:R-:W-:-:S00]  /*27b0*/  NOP ;  /* 0x0000000000007918 */ /* 0x000fc00000000000 */
[----:B------:R-:W-:-:S00]  /*27c0*/  NOP ;  /* 0x0000000000007918 */ /* 0x000fc00000000000 */
[----:B------:R-:W-:-:S00]  /*27d0*/  NOP ;  /* 0x0000000000007918 */ /* 0x000fc00000000000 */
[----:B------:R-:W-:-:S00]  /*27e0*/  NOP ;  /* 0x0000000000007918 */ /* 0x000fc00000000000 */
[----:B------:R-:W-:-:S00]  /*27f0*/  NOP ;  /* 0x0000000000007918 */ /* 0x000fc00000000000 */
.L_x_25:


//--------------------- .text._Z14weighted_ssyrkILb1ELb1EfEv18WeightedSYRKParams --------------------------
	.section	.text._Z14weighted_ssyrkILb1ELb1EfEv18WeightedSYRKParams,"ax",@progbits
	.align	128
        .global         _Z14weighted_ssyrkILb1ELb1EfEv18WeightedSYRKParams
        .type           _Z14weighted_ssyrkILb1ELb1EfEv18WeightedSYRKParams,@function
        .size           _Z14weighted_ssyrkILb1ELb1EfEv18WeightedSYRKParams,(.L_x_26 - _Z14weighted_ssyrkILb1ELb1EfEv18WeightedSYRKParams)
        .other          _Z14weighted_ssyrkILb1ELb1EfEv18WeightedSYRKParams,@"STO_CUDA_ENTRY STV_DEFAULT"
_Z14weighted_ssyrkILb1ELb1EfEv18WeightedSYRKParams:
.text._Z14weighted_ssyrkILb1ELb1EfEv18WeightedSYRKParams:
        /* <DEDUP_REMOVED lines=13> */
[----:B0-----:R-:W-:Y:S02]  /*00d0*/  SHF.R.U32.HI R11, RZ, 0x5, R28 ;  /* 0x00000005ff0b7819 */ /* 0x001fe4000001161c */
[----:B------:R-:W-:Y:S02]  /*00e0*/  LOP3.LUT R4, R28, 0x1f, RZ, 0xc0, !PT ;  /* 0x0000001f1c047812 */ /* 0x000fe400078ec0ff */
[----:B------:R-:W-:-:S04]  /*00f0*/  IADD3 R3, PT, PT, R11, R2, RZ ;  /* 0x000000020b037210 */ /* 0x000fc80007ffe0ff */
[----:B--2---:R-:W-:Y:S05]  /*0100*/  BRA.U !UP0, `(.L_x_22) ;  /* 0x0000000d087c7547 */ /* 0x004fea000b800000 */
[----:B------:R-:W0:Y:S01]  /*0110*/  S2R R0, SR_CgaCtaId ;  /* 0x0000000000007919 */ /* 0x000e220000008800 */
[----:B------:R-:W1:Y:S01]  /*0120*/  LDC.64 R8, c[0x0][0x390] ;  /* 0x0000e400ff087b82 */ /* 0x000e620000000a00 */
[----:B------:R-:W2:Y:S01]  /*0130*/  LDCU.64 UR8, c[0x0][0x3a8] ;  /* 0x00007500ff0877ac */ /* 0x000ea20008000a00 */
[----:B------:R-:W-:Y:S01]  /*0140*/  MOV R19, 0x400 ;  /* 0x0000040000137802 */ /* 0x000fe20000000f00 */
[C---:B------:R-:W-:Y:S01]  /*0150*/  IMAD R25, R11.reuse, 0x21, R4 ;  /* 0x000000210b197824 */ /* 0x040fe200078e0204 */
[----:B------:R-:W-:Y:S01]  /*0160*/  IADD3 R7, PT, PT, R11, R2, RZ ;  /* 0x000000020b077210 */ /* 0x000fe20007ffe0ff */
[----:B------:R-:W3:Y:S01]  /*0170*/  LDCU UR10, c[0x0][0x3a4] ;  /* 0x00007480ff0a77ac */ /* 0x000ee20008000800 */
[----:B------:R-:W-:Y:S02]  /*0180*/  IADD3 R24, PT, PT, R19, 0x1080, RZ ;  /* 0x0000108013187810 */ /* 0x000fe40007ffe0ff */
[----:B------:R-:W4:Y:S01]  /*0190*/  LDC.64 R12, c[0x0][0x380] ;  /* 0x0000e000ff0c7b82 */ /* 0x000f220000000a00 */
[----:B------:R-:W-:Y:S01]  /*01a0*/  IADD3 R5, PT, PT, R11, UR5, RZ ;  /* 0x000000050b057c10 */ /* 0x000fe2000fffe0ff */
[----:B------:R-:W-:Y:S01]  /*01b0*/  UMOV UR4, URZ ;  /* 0x000000ff00047c82 */ /* 0x000fe20008000000 */
[----:B------:R-:W-:-:S02]  /*01c0*/  IADD3 R17, PT, PT, R19, 0x2100, RZ ;  /* 0x0000210013117810 */ /* 0x000fc40007ffe0ff */
[----:B------:R-:W-:Y:S02]  /*01d0*/  IADD3 R21, PT, PT, R7, 0x10, RZ ;  /* 0x0000001007157810 */ /* 0x000fe40007ffe0ff */
[----:B------:R-:W-:Y:S01]  /*01e0*/  IADD3 R23, PT, PT, R5, 0x10, RZ ;  /* 0x0000001005177810 */ /* 0x000fe20007ffe0ff */
[----:B------:R-:W3:Y:S01]  /*01f0*/  LDC.64 R14, c[0x0][0x388] ;  /* 0x0000e200ff0e7b82 */ /* 0x000ee20000000a00 */
[----:B------:R-:W-:Y:S01]  /*0200*/  MOV R27, RZ ;  /* 0x000000ff001b7202 */ /* 0x000fe20000000f00 */
[--C-:B--2---:R-:W-:Y:S02]  /*0210*/  IMAD R10, R7, UR9, R4.reuse ;  /* 0x00000009070a7c24 */ /* 0x104fe4000f8e0204 */
[--C-:B------:R-:W-:Y:S02]  /*0220*/  IMAD R5, R5, UR8, R4.reuse ;  /* 0x0000000805057c24 */ /* 0x100fe4000f8e0204 */
[----:B------:R-:W-:Y:S02]  /*0230*/  IMAD R7, R21, UR9, R4 ;  /* 0x0000000915077c24 */ /* 0x000fe4000f8e0204 */
[----:B-1----:R-:W-:-:S03]  /*0240*/  IMAD.WIDE.U32 R8, R4, 0x4, R8 ;  /* 0x0000000404087825 */ /* 0x002fc600078e0008 */
[----:B------:R-:W-:Y:S01]  /*0250*/  MOV R2, R8 ;  /* 0x0000000800027202 */ /* 0x000fe20000000f00 */
[----:B------:R-:W-:Y:S01]  /*0260*/  IMAD R8, R23, UR8, R4 ;  /* 0x0000000817087c24 */ /* 0x000fe2000f8e0204 */
[C---:B0-----:R-:W-:Y:S02]  /*0270*/  LEA R24, R0.reuse, R24, 0x18 ;  /* 0x0000001800187211 */ /* 0x041fe400078ec0ff */
[C---:B------:R-:W-:Y:S02]  /*0280*/  LEA R19, R0.reuse, R19, 0x18 ;  /* 0x0000001300137211 */ /* 0x040fe400078ec0ff */
[----:B------:R-:W-:Y:S01]  /*0290*/  LEA R17, R0, R17, 0x18 ;  /* 0x0000001100117211 */ /* 0x000fe200078ec0ff */
[----:B------:R-:W-:Y:S01]  /*02a0*/  IMAD R11, R11, 0x84, R24 ;  /* 0x000000840b0b7824 */ /* 0x000fe200078e0218 */
[----:B------:R-:W-:Y:S01]  /*02b0*/  LEA R24, R25, R24, 0x2 ;  /* 0x0000001819187211 */ /* 0x000fe200078e10ff */
[----:B------:R-:W-:Y:S01]  /*02c0*/  IMAD R26, R4, 0x84, R19 ;  /* 0x00000084041a7824 */ /* 0x000fe200078e0213 */
[----:B------:R-:W-:-:S02]  /*02d0*/  MOV R0, RZ ;  /* 0x000000ff00007202 */ /* 0x000fc40000000f00 */
[----:B------:R-:W-:Y:S02]  /*02e0*/  LEA R25, R25, R19, 0x2 ;  /* 0x0000001319197211 */ /* 0x000fe400078e10ff */
[----:B---34-:R-:W-:-:S07]  /*02f0*/  LEA R6, R4, R17, 0x2 ;  /* 0x0000001104067211 */ /* 0x018fce00078e10ff */
.L_x_23:
[----:B------:R-:W-:Y:S01]  /*0300*/  BAR.SYNC.DEFER_BLOCKING 0x0 ;  /* 0x0000000000007b1d */ /* 0x000fe20000010000 */
[----:B------:R-:W-:-:S13]  /*0310*/  ISETP.GT.U32.AND P0, PT, R28, 0x1f, PT ;  /* 0x0000001f1c00780c */ /* 0x000fda0003f04070 */
[----:B------:R-:W-:Y:S02]  /*0320*/  @!P0 MOV R16, R2 ;  /* 0x0000000200108202 */ /* 0x000fe40000000f00 */
[----:B------:R-:W-:-:S05]  /*0330*/  @!P0 MOV R17, R9 ;  /* 0x0000000900118202 */ /* 0x000fca0000000f00 */
[----:B------:R0:W2:Y:S01]  /*0340*/  @!P0 LDG.E R21, desc[UR6][R16.64] ;  /* 0x0000000610158981 */ /* 0x0000a2000c1e1900 */
[----:B------:R-:W-:-:S04]  /*0350*/  IMAD.WIDE.U32 R18, R8, 0x4, R12 ;  /* 0x0000000408127825 */ /* 0x000fc800078e000c */
[----:B------:R-:W-:-:S04]  /*0360*/  IMAD.WIDE.U32 R22, R7, 0x4, R14 ;  /* 0x0000000407167825 */ /* 0x000fc800078e000e */
[----:B0-----:R-:W-:Y:S01]  /*0370*/  IMAD.WIDE.U32 R16, R5, 0x4, R12 ;  /* 0x0000000405107825 */ /* 0x001fe200078e000c */
[----:B--2---:R0:W-:Y:S01]  /*0380*/  @!P0 STS [R6], R21 ;  /* 0x0000001506008388 */ /* 0x0041e20000000800 */
[----:B------:R-:W-:Y:S02]  /*0390*/  BAR.SYNC.DEFER_BLOCKING 0x0 ;  /* 0x0000000000007b1d */ /* 0x000fe40000010000 */
[----:B0-----:R-:W-:-:S04]  /*03a0*/  IMAD.WIDE.U32 R20, R10, 0x4, R14 ;  /* 0x000000040a147825 */ /* 0x001fc800078e000e */
[----:B------:R0:W2:Y:S04]  /*03b0*/  LDG.E R29, desc[UR6][R16.64] ;  /* 0x00000006101d7981 */ /* 0x0000a8000c1e1900 */
[----:B------:R-:W3:Y:S04]  /*03c0*/  LDG.E R18, desc[UR6][R18.64] ;  /* 0x0000000612127981 */ /* 0x000ee8000c1e1900 */
[----:B------:R-:W4:Y:S04]  /*03d0*/  LDG.E R20, desc[UR6][R20.64] ;  /* 0x0000000614147981 */ /* 0x000f28000c1e1900 */
[----:B------:R-:W5:Y:S01]  /*03e0*/  LDG.E R23, desc[UR6][R22.64] ;  /* 0x0000000616177981 */ /* 0x000f62000c1e1900 */
[----:B------:R-:W-:Y:S01]  /*03f0*/  UIADD3 UR4, UPT, UPT, UR4, 0x20, URZ ;  /* 0x0000002004047890 */ /* 0x000fe2000fffe0ff */
[----:B------:R-:W-:-:S02]  /*0400*/  IADD3 R2, P0, PT, R2, 0x80, RZ ;  /* 0x0000008002027810 */ /* 0x000fc40007f1e0ff */
[----:B0-----:R-:W2:Y:S01]  /*0410*/  LDS R16, [R6] ;  /* 0x0000000006107984 */ /* 0x001ea20000000800 */
[----:B------:R-:W-:Y:S01]  /*0420*/  UISETP.GE.U32.AND UP0, UPT, UR4, UR10, UPT ;  /* 0x0000000a0400728c */ /* 0x000fe2000bf06070 */
[----:B------:R-:W-:Y:S02]  /*0430*/  IADD3 R5, PT, PT, R5, 0x20, RZ ;  /* 0x0000002005057810 */ /* 0x000fe40007ffe0ff */
[----:B------:R-:W-:Y:S02]  /*0440*/  IADD3 R8, PT, PT, R8, 0x20, RZ ;  /* 0x0000002008087810 */ /* 0x000fe40007ffe0ff */
[----:B------:R-:W-:Y:S02]  /*0450*/  IADD3 R10, PT, PT, R10, 0x20, RZ ;  /* 0x000000200a0a7810 */ /* 0x000fe40007ffe0ff */
[----:B------:R-:W-:Y:S02]  /*0460*/  IADD3 R7, PT, PT, R7, 0x20, RZ ;  /* 0x0000002007077810 */ /* 0x000fe40007ffe0ff */
[----:B------:R-:W-:Y:S01]  /*0470*/  IADD3.X R9, PT, PT, RZ, R9, RZ, P0, !PT ;  /* 0x00000009ff097210 */ /* 0x000fe200007fe4ff */
[----:B--2---:R-:W-:Y:S01]  /*0480*/  FMUL R29, R29, R16 ;  /* 0x000000101d1d7220 */ /* 0x004fe20000400000 */
[----:B---3--:R-:W-:-:S04]  /*0490*/  FMUL R18, R16, R18 ;  /* 0x0000001210127220 */ /* 0x008fc80000400000 */
[----:B------:R-:W-:Y:S04]  /*04a0*/  STS [R25], R29 ;  /* 0x0000001d19007388 */ /* 0x000fe80000000800 */
[----:B------:R-:W-:Y:S04]  /*04b0*/  STS [R25+0x840], R18 ;  /* 0x0008401219007388 */ /* 0x000fe80000000800 */
[----:B----4-:R-:W-:Y:S04]  /*04c0*/  STS [R24], R20 ;  /* 0x0000001418007388 */ /* 0x010fe80000000800 */
[----:B-----5:R-:W-:Y:S01]  /*04d0*/  STS [R24+0x840], R23 ;  /* 0x0008401718007388 */ /* 0x020fe20000000800 */
[----:B------:R-:W-:Y:S06]  /*04e0*/  BAR.SYNC.DEFER_BLOCKING 0x0 ;  /* 0x0000000000007b1d */ /* 0x000fec0000010000 */
[----:B------:R-:W-:Y:S04]  /*04f0*/  LDS R19, [R26] ;  /* 0x000000001a137984 */ /* 0x000fe80000000800 */
[----:B------:R-:W0:Y:S04]  /*0500*/  LDS R21, [R11] ;  /* 0x000000000b157984 */ /* 0x000e280000000800 */
[----:B------:R-:W1:Y:S04]  /*0510*/  LDS R23, [R11+0x840] ;  /* 0x000840000b177984 */ /* 0x000e680000000800 */
[----:B------:R-:W-:Y:S04]  /*0520*/  LDS R17, [R26+0x4] ;  /* 0x000004001a117984 */ /* 0x000fe80000000800 */
[----:B------:R-:W2:Y:S04]  /*0530*/  LDS R18, [R11+0x4] ;  /* 0x000004000b127984 */ /* 0x000ea80000000800 */
[----:B------:R-:W3:Y:S04]  /*0540*/  LDS R16, [R11+0x844] ;  /* 0x000844000b107984 */ /* 0x000ee80000000800 */
[----:B------:R-:W-:Y:S01]  /*0550*/  LDS R20, [R11+0x848] ;  /* 0x000848000b147984 */ /* 0x000fe20000000800 */
[----:B0-----:R-:W-:-:S03]  /*0560*/  FFMA R22, R19, R21, R27 ;  /* 0x0000001513167223 */ /* 0x001fc6000000001b */
[----:B------:R-:W-:Y:S01]  /*0570*/  LDS R27, [R11+0x7c] ;  /* 0x00007c000b1b7984 */ /* 0x000fe20000000800 */
[----:B-1----:R-:W-:-:S03]  /*0580*/  FFMA R19, R19, R23, R0 ;  /* 0x0000001713137223 */ /* 0x002fc60000000000 */
[----:B------:R-:W0:Y:S04]  /*0590*/  LDS R0, [R26+0x8] ;  /* 0x000008001a007984 */ /* 0x000e280000000800 */
[----:B------:R-:W-:Y:S01]  /*05a0*/  LDS R23, [R11+0x8bc] ;  /* 0x0008bc000b177984 */ /* 0x000fe20000000800 */
[----:B--2---:R-:W-:-:S03]  /*05b0*/  FFMA R21, R17, R18, R22 ;  /* 0x0000001211157223 */ /* 0x004fc60000000016 */
[----:B------:R-:W1:Y:S01]  /*05c0*/  LDS R18, [R11+0x8] ;  /* 0x000008000b127984 */ /* 0x000e620000000800 */
[----:B---3--:R-:W-:-:S03]  /*05d0*/  FFMA R19, R17, R16, R19 ;  /* 0x0000001011137223 */ /* 0x008fc60000000013 */
[----:B------:R-:W-:Y:S04]  /*05e0*/  LDS R17, [R26+0xc] ;  /* 0x00000c001a117984 */ /* 0x000fe80000000800 */
        /* <DEDUP_REMOVED lines=132> */
[C---:B0-----:R-:W-:Y:S01]  /*0e30*/  FFMA R19, R0.reuse, R20, R19 ;  /* 0x0000001400137223 */ /* 0x041fe20000000013 */
[----:B-1----:R-:W-:-:S02]  /*0e40*/  FFMA R18, R0, R18, R21 ;  /* 0x0000001200127223 */ /* 0x002fc40000000015 */
[----:B------:R-:W-:Y:S02]  /*0e50*/  LDS R0, [R26+0x78] ;  /* 0x000078001a007984 */ /* 0x000fe40000000800 */
[C---:B--2---:R-:W-:Y:S02]  /*0e60*/  FFMA R21, R17.reuse, R22, R18 ;  /* 0x0000001611157223 */ /* 0x044fe40000000012 */
[----:B------:R-:W0:Y:S01]  /*0e70*/  LDS R18, [R11+0x78] ;  /* 0x000078000b127984 */ /* 0x000e220000000800 */
[----:B---3--:R-:W-:-:S03]  /*0e80*/  FFMA R19, R17, R16, R19 ;  /* 0x0000001011137223 */ /* 0x008fc60000000013 */
[----:B------:R-:W1:Y:S04]  /*0e90*/  LDS R16, [R11+0x8b8] ;  /* 0x0008b8000b107984 */ /* 0x000e680000000800 */
[----:B------:R-:W2:Y:S01]  /*0ea0*/  LDS R17, [R26+0x7c] ;  /* 0x00007c001a117984 */ /* 0x000ea20000000800 */
[C---:B0-----:R-:W-:Y:S01]  /*0eb0*/  FFMA R18, R0.reuse, R18, R21 ;  /* 0x0000001200127223 */ /* 0x041fe20000000015 */
[----:B-1----:R-:W-:-:S03]  /*0ec0*/  FFMA R0, R0, R16, R19 ;  /* 0x0000001000007223 */ /* 0x002fc60000000013 */
[C---:B--2---:R-:W-:Y:S01]  /*0ed0*/  FFMA R27, R17.reuse, R27, R18 ;  /* 0x0000001b111b7223 */ /* 0x044fe20000000012 */
[----:B------:R-:W-:Y:S01]  /*0ee0*/  FFMA R0, R17, R23, R0 ;  /* 0x0000001711007223 */ /* 0x000fe20000000000 */
[----:B------:R-:W-:Y:S06]  /*0ef0*/  BRA.U !UP0, `(.L_x_23) ;  /* 0xfffffff508007547 */ /* 0x000fec000b83ffff */
.L_x_22:
[----:B------:R-:W-:Y:S01]  /*0f00*/  IADD3 R2, PT, PT, R4, UR5, RZ ;  /* 0x0000000504027c10 */ /* 0x000fe2000fffe0ff */
[----:B------:R-:W0:Y:S01]  /*0f10*/  LDC R6, c[0x0][0x3b0] ;  /* 0x0000ec00ff067b82 */ /* 0x000e220000000800 */
[----:B------:R-:W-:Y:S02]  /*0f20*/  IADD3 R9, PT, PT, R3, 0x10, RZ ;  /* 0x0000001003097810 */ /* 0x000fe40007ffe0ff */
[C---:B------:R-:W-:Y:S02]  /*0f30*/  ISETP.GE.U32.AND P0, PT, R2.reuse, R3, PT ;  /* 0x000000030200720c */ /* 0x040fe40003f06070 */
[----:B------:R-:W-:-:S11]  /*0f40*/  ISETP.GE.U32.AND P1, PT, R2, R9, PT ;  /* 0x000000090200720c */ /* 0x000fd60003f26070 */
[----:B------:R-:W1:Y:S01]  /*0f50*/  @P0 LDC.64 R4, c[0x0][0x398] ;  /* 0x0000e600ff040b82 */ /* 0x000e620000000a00 */
[----:B0-----:R-:W-:-:S04]  /*0f60*/  IMAD R7, R3, R6, R2 ;  /* 0x0000000603077224 */ /* 0x001fc800078e0202 */
[----:B-1----:R-:W-:-:S05]  /*0f70*/  @P0 IMAD.WIDE.U32 R2, R7, 0x4, R4 ;  /* 0x0000000407020825 */ /* 0x002fca00078e0004 */
[----:B------:R0:W-:Y:S01]  /*0f80*/  @P0 STG.E desc[UR6][R2.64], R27 ;  /* 0x0000001b02000986 */ /* 0x0001e2000c101906 */
[----:B------:R-:W-:Y:S05]  /*0f90*/  @!P1 EXIT ;  /* 0x000000000000994d */ /* 0x000fea0003800000 */
[----:B0-----:R-:W0:Y:S01]  /*0fa0*/  LDC.64 R2, c[0x0][0x398] ;  /* 0x0000e600ff027b82 */ /* 0x001e220000000a00 */
[----:B------:R-:W-:-:S05]  /*0fb0*/  LEA R7, R6, R7, 0x4 ;  /* 0x0000000706077211 */ /* 0x000fca00078e20ff */
[----:B0-----:R-:W-:-:S05]  /*0fc0*/  IMAD.WIDE.U32 R2, R7, 0x4, R2 ;  /* 0x0000000407027825 */ /* 0x001fca00078e0002 */
[----:B------:R-:W-:Y:S01]  /*0fd0*/  STG.E desc[UR6][R2.64], R0 ;  /* 0x0000000002007986 */ /* 0x000fe2000c101906 */
[----:B------:R-:W-:Y:S05]  /*0fe0*/  EXIT ;  /* 0x000000000000794d */ /* 0x000fea0003800000 */
.L_x_24:
        /* <DEDUP_REMOVED lines=9> */
.L_x_26:


//--------------------- .nv.shared._Z14weighted_ssyrkILb0ELb1EfEv18WeightedSYRKParams --------------------------
	.section	.nv.shared._Z14weighted_ssyrkILb0ELb1EfEv18WeightedSYRKParams,"aw",@nobits
	.sectionflags	@""
	.align	4
.nv.shared._Z14weighted_ssyrkILb0ELb1EfEv18WeightedSYRKParams:
	.zero		9600


//--------------------- .nv.shared.reserved.0     --------------------------
	.section	.nv.shared.reserved.0,"aw",@nobits
	.weak		__nv_reservedSMEM_offset_0_alias
	.size		__nv_reservedSMEM_offset_0_alias, 0, 64
	.other		__nv_reservedSMEM_offset_0_alias,@"STO_CUDA_RESERVED_SHARED STV_DEFAULT"
__nv_reservedSMEM_offset_0_alias:
	.zero		0
	.zero		64


//--------------------- .nv.shared._Z14weighted_ssyrkILb1ELb1EfEv18WeightedSYRKParams --------------------------
	.section	.nv.shared._Z14weighted_ssyrkILb1ELb1EfEv18WeightedSYRKParams,"aw",@nobits
	.sectionflags	@""
	.align	4
.nv.shared._Z14weighted_ssyrkILb1ELb1EfEv18WeightedSYRKParams:
	.zero		9600


//--------------------- .nv.constant0._Z14weighted_ssyrkILb0ELb1EfEv18WeightedSYRKParams --------------------------
	.section	.nv.constant0._Z14weighted_ssyrkILb0ELb1EfEv18WeightedSYRKParams,"a",@progbits
	.sectionflags	@""
	.align	4
.nv.constant0._Z14weighted_ssyrkILb0ELb1EfEv18WeightedSYRKParams:
	.zero		952


//--------------------- .nv.constant0._Z14weighted_ssyrkILb1ELb1EfEv18WeightedSYRKParams --------------------------
	.section	.nv.constant0._Z14weighted_ssyrkILb1ELb1EfEv18WeightedSYRKParams,"a",@progbits
	.sectionflags	@""
	.align	4
.nv.constant0._Z14weighted_ssyrkILb1ELb1EfEv18WeightedSYRKParams:
	.zero		952


//--------------------- SYMBOLS --------------------------

	.type		.nv.reservedSmem.offset0,@object
	.size		.nv.reservedSmem.offset0,0x4
	.type		.nv.reservedSmem.cap,@object
	.size		.nv.reservedSmem.cap,0x4
